//
// Generated by NVIDIA NVVM Compiler
//
// Compiler Build ID: CL-36424714
// Cuda compilation tools, release 13.0, V13.0.88
// Based on NVVM 20.0.0
//

.version 9.0
.target sm_100
.address_size 64

	// .globl	my_kernel_kernel0
// _ZZ17my_kernel_kernel0E18PaddedInput_shared has been demoted
// _ZZ17my_kernel_kernel0E18placeholder_shared has been demoted

.visible .entry my_kernel_kernel0(
	.param .u64 .ptr .align 1 my_kernel_kernel0_param_0,
	.param .u64 .ptr .align 1 my_kernel_kernel0_param_1,
	.param .u64 .ptr .align 1 my_kernel_kernel0_param_2,
	.param .u64 .ptr .align 1 my_kernel_kernel0_param_3
)
{
	.local .align 16 .b8 	__local_depot0[6144];
	.reg .b64 	%SP;
	.reg .b64 	%SPL;
	.reg .pred 	%p<6>;
	.reg .b16 	%rs<6>;
	.reg .b32 	%r<66>;
	.reg .b32 	%f<1498>;
	.reg .b64 	%rd<46>;
	// demoted variable
	.shared .align 16 .b8 _ZZ17my_kernel_kernel0E18PaddedInput_shared[512];
	// demoted variable
	.shared .align 4 .b8 _ZZ17my_kernel_kernel0E18placeholder_shared[768];
	mov.u64 	%SPL, __local_depot0;
	add.u64 	%rd1, %SPL, 0;
	mov.f32 	%f241, 0f00000000;
	st.local.v4.f32 	[%rd1], {%f241, %f241, %f241, %f241};
	st.local.v4.f32 	[%rd1+16], {%f241, %f241, %f241, %f241};
	st.local.v4.f32 	[%rd1+32], {%f241, %f241, %f241, %f241};
	st.local.v4.f32 	[%rd1+48], {%f241, %f241, %f241, %f241};
	st.local.v4.f32 	[%rd1+64], {%f241, %f241, %f241, %f241};
	st.local.v4.f32 	[%rd1+80], {%f241, %f241, %f241, %f241};
	add.s64 	%rd2, %rd1, 96;
	st.local.v4.f32 	[%rd1+96], {%f241, %f241, %f241, %f241};
	st.local.v4.f32 	[%rd1+112], {%f241, %f241, %f241, %f241};
	st.local.v4.f32 	[%rd1+128], {%f241, %f241, %f241, %f241};
	st.local.v4.f32 	[%rd1+144], {%f241, %f241, %f241, %f241};
	st.local.v4.f32 	[%rd1+160], {%f241, %f241, %f241, %f241};
	st.local.v4.f32 	[%rd1+176], {%f241, %f241, %f241, %f241};
	st.local.v4.f32 	[%rd1+192], {%f241, %f241, %f241, %f241};
	st.local.v4.f32 	[%rd1+208], {%f241, %f241, %f241, %f241};
	st.local.v4.f32 	[%rd1+224], {%f241, %f241, %f241, %f241};
	st.local.v4.f32 	[%rd1+240], {%f241, %f241, %f241, %f241};
	st.local.v4.f32 	[%rd1+256], {%f241, %f241, %f241, %f241};
	st.local.v4.f32 	[%rd1+272], {%f241, %f241, %f241, %f241};
	st.local.v4.f32 	[%rd1+288], {%f241, %f241, %f241, %f241};
	st.local.v4.f32 	[%rd1+304], {%f241, %f241, %f241, %f241};
	st.local.v4.f32 	[%rd1+320], {%f241, %f241, %f241, %f241};
	st.local.v4.f32 	[%rd1+336], {%f241, %f241, %f241, %f241};
	st.local.v4.f32 	[%rd1+352], {%f241, %f241, %f241, %f241};
	st.local.v4.f32 	[%rd1+368], {%f241, %f241, %f241, %f241};
	st.local.v4.f32 	[%rd1+384], {%f241, %f241, %f241, %f241};
	st.local.v4.f32 	[%rd1+400], {%f241, %f241, %f241, %f241};
	st.local.v4.f32 	[%rd1+416], {%f241, %f241, %f241, %f241};
	st.local.v4.f32 	[%rd1+432], {%f241, %f241, %f241, %f241};
	st.local.v4.f32 	[%rd1+448], {%f241, %f241, %f241, %f241};
	st.local.v4.f32 	[%rd1+464], {%f241, %f241, %f241, %f241};
	st.local.v4.f32 	[%rd1+480], {%f241, %f241, %f241, %f241};
	st.local.v4.f32 	[%rd1+496], {%f241, %f241, %f241, %f241};
	st.local.v4.f32 	[%rd1+512], {%f241, %f241, %f241, %f241};
	st.local.v4.f32 	[%rd1+528], {%f241, %f241, %f241, %f241};
	st.local.v4.f32 	[%rd1+544], {%f241, %f241, %f241, %f241};
	st.local.v4.f32 	[%rd1+560], {%f241, %f241, %f241, %f241};
	st.local.v4.f32 	[%rd1+576], {%f241, %f241, %f241, %f241};
	st.local.v4.f32 	[%rd1+592], {%f241, %f241, %f241, %f241};
	st.local.v4.f32 	[%rd1+608], {%f241, %f241, %f241, %f241};
	st.local.v4.f32 	[%rd1+624], {%f241, %f241, %f241, %f241};
	st.local.v4.f32 	[%rd1+640], {%f241, %f241, %f241, %f241};
	st.local.v4.f32 	[%rd1+656], {%f241, %f241, %f241, %f241};
	st.local.v4.f32 	[%rd1+672], {%f241, %f241, %f241, %f241};
	st.local.v4.f32 	[%rd1+688], {%f241, %f241, %f241, %f241};
	st.local.v4.f32 	[%rd1+704], {%f241, %f241, %f241, %f241};
	st.local.v4.f32 	[%rd1+720], {%f241, %f241, %f241, %f241};
	st.local.v4.f32 	[%rd1+736], {%f241, %f241, %f241, %f241};
	st.local.v4.f32 	[%rd1+752], {%f241, %f241, %f241, %f241};
	st.local.v4.f32 	[%rd1+768], {%f241, %f241, %f241, %f241};
	st.local.v4.f32 	[%rd1+784], {%f241, %f241, %f241, %f241};
	st.local.v4.f32 	[%rd1+800], {%f241, %f241, %f241, %f241};
	st.local.v4.f32 	[%rd1+816], {%f241, %f241, %f241, %f241};
	st.local.v4.f32 	[%rd1+832], {%f241, %f241, %f241, %f241};
	st.local.v4.f32 	[%rd1+848], {%f241, %f241, %f241, %f241};
	st.local.v4.f32 	[%rd1+864], {%f241, %f241, %f241, %f241};
	st.local.v4.f32 	[%rd1+880], {%f241, %f241, %f241, %f241};
	st.local.v4.f32 	[%rd1+896], {%f241, %f241, %f241, %f241};
	st.local.v4.f32 	[%rd1+912], {%f241, %f241, %f241, %f241};
	st.local.v4.f32 	[%rd1+928], {%f241, %f241, %f241, %f241};
	st.local.v4.f32 	[%rd1+944], {%f241, %f241, %f241, %f241};
	st.local.v4.f32 	[%rd1+960], {%f241, %f241, %f241, %f241};
	st.local.v4.f32 	[%rd1+976], {%f241, %f241, %f241, %f241};
	st.local.v4.f32 	[%rd1+992], {%f241, %f241, %f241, %f241};
	st.local.v4.f32 	[%rd1+1008], {%f241, %f241, %f241, %f241};
	st.local.v4.f32 	[%rd1+1024], {%f241, %f241, %f241, %f241};
	st.local.v4.f32 	[%rd1+1040], {%f241, %f241, %f241, %f241};
	st.local.v4.f32 	[%rd1+1056], {%f241, %f241, %f241, %f241};
	st.local.v4.f32 	[%rd1+1072], {%f241, %f241, %f241, %f241};
	st.local.v4.f32 	[%rd1+1088], {%f241, %f241, %f241, %f241};
	st.local.v4.f32 	[%rd1+1104], {%f241, %f241, %f241, %f241};
	st.local.v4.f32 	[%rd1+1120], {%f241, %f241, %f241, %f241};
	st.local.v4.f32 	[%rd1+1136], {%f241, %f241, %f241, %f241};
	st.local.v4.f32 	[%rd1+1152], {%f241, %f241, %f241, %f241};
	st.local.v4.f32 	[%rd1+1168], {%f241, %f241, %f241, %f241};
	st.local.v4.f32 	[%rd1+1184], {%f241, %f241, %f241, %f241};
	st.local.v4.f32 	[%rd1+1200], {%f241, %f241, %f241, %f241};
	st.local.v4.f32 	[%rd1+1216], {%f241, %f241, %f241, %f241};
	st.local.v4.f32 	[%rd1+1232], {%f241, %f241, %f241, %f241};
	st.local.v4.f32 	[%rd1+1248], {%f241, %f241, %f241, %f241};
	st.local.v4.f32 	[%rd1+1264], {%f241, %f241, %f241, %f241};
	st.local.v4.f32 	[%rd1+1280], {%f241, %f241, %f241, %f241};
	st.local.v4.f32 	[%rd1+1296], {%f241, %f241, %f241, %f241};
	st.local.v4.f32 	[%rd1+1312], {%f241, %f241, %f241, %f241};
	st.local.v4.f32 	[%rd1+1328], {%f241, %f241, %f241, %f241};
	st.local.v4.f32 	[%rd1+1344], {%f241, %f241, %f241, %f241};
	st.local.v4.f32 	[%rd1+1360], {%f241, %f241, %f241, %f241};
	st.local.v4.f32 	[%rd1+1376], {%f241, %f241, %f241, %f241};
	st.local.v4.f32 	[%rd1+1392], {%f241, %f241, %f241, %f241};
	st.local.v4.f32 	[%rd1+1408], {%f241, %f241, %f241, %f241};
	st.local.v4.f32 	[%rd1+1424], {%f241, %f241, %f241, %f241};
	st.local.v4.f32 	[%rd1+1440], {%f241, %f241, %f241, %f241};
	st.local.v4.f32 	[%rd1+1456], {%f241, %f241, %f241, %f241};
	st.local.v4.f32 	[%rd1+1472], {%f241, %f241, %f241, %f241};
	st.local.v4.f32 	[%rd1+1488], {%f241, %f241, %f241, %f241};
	st.local.v4.f32 	[%rd1+1504], {%f241, %f241, %f241, %f241};
	st.local.v4.f32 	[%rd1+1520], {%f241, %f241, %f241, %f241};
	st.local.v4.f32 	[%rd1+1536], {%f241, %f241, %f241, %f241};
	st.local.v4.f32 	[%rd1+1552], {%f241, %f241, %f241, %f241};
	st.local.v4.f32 	[%rd1+1568], {%f241, %f241, %f241, %f241};
	st.local.v4.f32 	[%rd1+1584], {%f241, %f241, %f241, %f241};
	st.local.v4.f32 	[%rd1+1600], {%f241, %f241, %f241, %f241};
	st.local.v4.f32 	[%rd1+1616], {%f241, %f241, %f241, %f241};
	st.local.v4.f32 	[%rd1+1632], {%f241, %f241, %f241, %f241};
	st.local.v4.f32 	[%rd1+1648], {%f241, %f241, %f241, %f241};
	st.local.v4.f32 	[%rd1+1664], {%f241, %f241, %f241, %f241};
	st.local.v4.f32 	[%rd1+1680], {%f241, %f241, %f241, %f241};
	st.local.v4.f32 	[%rd1+1696], {%f241, %f241, %f241, %f241};
	st.local.v4.f32 	[%rd1+1712], {%f241, %f241, %f241, %f241};
	st.local.v4.f32 	[%rd1+1728], {%f241, %f241, %f241, %f241};
	st.local.v4.f32 	[%rd1+1744], {%f241, %f241, %f241, %f241};
	st.local.v4.f32 	[%rd1+1760], {%f241, %f241, %f241, %f241};
	st.local.v4.f32 	[%rd1+1776], {%f241, %f241, %f241, %f241};
	st.local.v4.f32 	[%rd1+1792], {%f241, %f241, %f241, %f241};
	st.local.v4.f32 	[%rd1+1808], {%f241, %f241, %f241, %f241};
	st.local.v4.f32 	[%rd1+1824], {%f241, %f241, %f241, %f241};
	st.local.v4.f32 	[%rd1+1840], {%f241, %f241, %f241, %f241};
	st.local.v4.f32 	[%rd1+1856], {%f241, %f241, %f241, %f241};
	st.local.v4.f32 	[%rd1+1872], {%f241, %f241, %f241, %f241};
	st.local.v4.f32 	[%rd1+1888], {%f241, %f241, %f241, %f241};
	st.local.v4.f32 	[%rd1+1904], {%f241, %f241, %f241, %f241};
	st.local.v4.f32 	[%rd1+1920], {%f241, %f241, %f241, %f241};
	st.local.v4.f32 	[%rd1+1936], {%f241, %f241, %f241, %f241};
	st.local.v4.f32 	[%rd1+1952], {%f241, %f241, %f241, %f241};
	st.local.v4.f32 	[%rd1+1968], {%f241, %f241, %f241, %f241};
	st.local.v4.f32 	[%rd1+1984], {%f241, %f241, %f241, %f241};
	st.local.v4.f32 	[%rd1+2000], {%f241, %f241, %f241, %f241};
	st.local.v4.f32 	[%rd1+2016], {%f241, %f241, %f241, %f241};
	st.local.v4.f32 	[%rd1+2032], {%f241, %f241, %f241, %f241};
	st.local.v4.f32 	[%rd1+2048], {%f241, %f241, %f241, %f241};
	st.local.v4.f32 	[%rd1+2064], {%f241, %f241, %f241, %f241};
	st.local.v4.f32 	[%rd1+2080], {%f241, %f241, %f241, %f241};
	st.local.v4.f32 	[%rd1+2096], {%f241, %f241, %f241, %f241};
	st.local.v4.f32 	[%rd1+2112], {%f241, %f241, %f241, %f241};
	st.local.v4.f32 	[%rd1+2128], {%f241, %f241, %f241, %f241};
	st.local.v4.f32 	[%rd1+2144], {%f241, %f241, %f241, %f241};
	st.local.v4.f32 	[%rd1+2160], {%f241, %f241, %f241, %f241};
	st.local.v4.f32 	[%rd1+2176], {%f241, %f241, %f241, %f241};
	st.local.v4.f32 	[%rd1+2192], {%f241, %f241, %f241, %f241};
	st.local.v4.f32 	[%rd1+2208], {%f241, %f241, %f241, %f241};
	st.local.v4.f32 	[%rd1+2224], {%f241, %f241, %f241, %f241};
	st.local.v4.f32 	[%rd1+2240], {%f241, %f241, %f241, %f241};
	st.local.v4.f32 	[%rd1+2256], {%f241, %f241, %f241, %f241};
	st.local.v4.f32 	[%rd1+2272], {%f241, %f241, %f241, %f241};
	st.local.v4.f32 	[%rd1+2288], {%f241, %f241, %f241, %f241};
	st.local.v4.f32 	[%rd1+2304], {%f241, %f241, %f241, %f241};
	st.local.v4.f32 	[%rd1+2320], {%f241, %f241, %f241, %f241};
	st.local.v4.f32 	[%rd1+2336], {%f241, %f241, %f241, %f241};
	st.local.v4.f32 	[%rd1+2352], {%f241, %f241, %f241, %f241};
	st.local.v4.f32 	[%rd1+2368], {%f241, %f241, %f241, %f241};
	st.local.v4.f32 	[%rd1+2384], {%f241, %f241, %f241, %f241};
	st.local.v4.f32 	[%rd1+2400], {%f241, %f241, %f241, %f241};
	st.local.v4.f32 	[%rd1+2416], {%f241, %f241, %f241, %f241};
	st.local.v4.f32 	[%rd1+2432], {%f241, %f241, %f241, %f241};
	st.local.v4.f32 	[%rd1+2448], {%f241, %f241, %f241, %f241};
	st.local.v4.f32 	[%rd1+2464], {%f241, %f241, %f241, %f241};
	st.local.v4.f32 	[%rd1+2480], {%f241, %f241, %f241, %f241};
	st.local.v4.f32 	[%rd1+2496], {%f241, %f241, %f241, %f241};
	st.local.v4.f32 	[%rd1+2512], {%f241, %f241, %f241, %f241};
	st.local.v4.f32 	[%rd1+2528], {%f241, %f241, %f241, %f241};
	st.local.v4.f32 	[%rd1+2544], {%f241, %f241, %f241, %f241};
	st.local.v4.f32 	[%rd1+2560], {%f241, %f241, %f241, %f241};
	st.local.v4.f32 	[%rd1+2576], {%f241, %f241, %f241, %f241};
	st.local.v4.f32 	[%rd1+2592], {%f241, %f241, %f241, %f241};
	st.local.v4.f32 	[%rd1+2608], {%f241, %f241, %f241, %f241};
	st.local.v4.f32 	[%rd1+2624], {%f241, %f241, %f241, %f241};
	st.local.v4.f32 	[%rd1+2640], {%f241, %f241, %f241, %f241};
	st.local.v4.f32 	[%rd1+2656], {%f241, %f241, %f241, %f241};
	st.local.v4.f32 	[%rd1+2672], {%f241, %f241, %f241, %f241};
	st.local.v4.f32 	[%rd1+2688], {%f241, %f241, %f241, %f241};
	st.local.v4.f32 	[%rd1+2704], {%f241, %f241, %f241, %f241};
	st.local.v4.f32 	[%rd1+2720], {%f241, %f241, %f241, %f241};
	st.local.v4.f32 	[%rd1+2736], {%f241, %f241, %f241, %f241};
	st.local.v4.f32 	[%rd1+2752], {%f241, %f241, %f241, %f241};
	st.local.v4.f32 	[%rd1+2768], {%f241, %f241, %f241, %f241};
	st.local.v4.f32 	[%rd1+2784], {%f241, %f241, %f241, %f241};
	st.local.v4.f32 	[%rd1+2800], {%f241, %f241, %f241, %f241};
	st.local.v4.f32 	[%rd1+2816], {%f241, %f241, %f241, %f241};
	st.local.v4.f32 	[%rd1+2832], {%f241, %f241, %f241, %f241};
	st.local.v4.f32 	[%rd1+2848], {%f241, %f241, %f241, %f241};
	st.local.v4.f32 	[%rd1+2864], {%f241, %f241, %f241, %f241};
	st.local.v4.f32 	[%rd1+2880], {%f241, %f241, %f241, %f241};
	st.local.v4.f32 	[%rd1+2896], {%f241, %f241, %f241, %f241};
	st.local.v4.f32 	[%rd1+2912], {%f241, %f241, %f241, %f241};
	st.local.v4.f32 	[%rd1+2928], {%f241, %f241, %f241, %f241};
	st.local.v4.f32 	[%rd1+2944], {%f241, %f241, %f241, %f241};
	st.local.v4.f32 	[%rd1+2960], {%f241, %f241, %f241, %f241};
	st.local.v4.f32 	[%rd1+2976], {%f241, %f241, %f241, %f241};
	st.local.v4.f32 	[%rd1+2992], {%f241, %f241, %f241, %f241};
	st.local.v4.f32 	[%rd1+3008], {%f241, %f241, %f241, %f241};
	st.local.v4.f32 	[%rd1+3024], {%f241, %f241, %f241, %f241};
	st.local.v4.f32 	[%rd1+3040], {%f241, %f241, %f241, %f241};
	st.local.v4.f32 	[%rd1+3056], {%f241, %f241, %f241, %f241};
	st.local.v4.f32 	[%rd1+3072], {%f241, %f241, %f241, %f241};
	st.local.v4.f32 	[%rd1+3088], {%f241, %f241, %f241, %f241};
	st.local.v4.f32 	[%rd1+3104], {%f241, %f241, %f241, %f241};
	st.local.v4.f32 	[%rd1+3120], {%f241, %f241, %f241, %f241};
	st.local.v4.f32 	[%rd1+3136], {%f241, %f241, %f241, %f241};
	st.local.v4.f32 	[%rd1+3152], {%f241, %f241, %f241, %f241};
	st.local.v4.f32 	[%rd1+3168], {%f241, %f241, %f241, %f241};
	st.local.v4.f32 	[%rd1+3184], {%f241, %f241, %f241, %f241};
	st.local.v4.f32 	[%rd1+3200], {%f241, %f241, %f241, %f241};
	st.local.v4.f32 	[%rd1+3216], {%f241, %f241, %f241, %f241};
	st.local.v4.f32 	[%rd1+3232], {%f241, %f241, %f241, %f241};
	st.local.v4.f32 	[%rd1+3248], {%f241, %f241, %f241, %f241};
	st.local.v4.f32 	[%rd1+3264], {%f241, %f241, %f241, %f241};
	st.local.v4.f32 	[%rd1+3280], {%f241, %f241, %f241, %f241};
	st.local.v4.f32 	[%rd1+3296], {%f241, %f241, %f241, %f241};
	st.local.v4.f32 	[%rd1+3312], {%f241, %f241, %f241, %f241};
	st.local.v4.f32 	[%rd1+3328], {%f241, %f241, %f241, %f241};
	st.local.v4.f32 	[%rd1+3344], {%f241, %f241, %f241, %f241};
	st.local.v4.f32 	[%rd1+3360], {%f241, %f241, %f241, %f241};
	st.local.v4.f32 	[%rd1+3376], {%f241, %f241, %f241, %f241};
	st.local.v4.f32 	[%rd1+3392], {%f241, %f241, %f241, %f241};
	st.local.v4.f32 	[%rd1+3408], {%f241, %f241, %f241, %f241};
	st.local.v4.f32 	[%rd1+3424], {%f241, %f241, %f241, %f241};
	st.local.v4.f32 	[%rd1+3440], {%f241, %f241, %f241, %f241};
	st.local.v4.f32 	[%rd1+3456], {%f241, %f241, %f241, %f241};
	st.local.v4.f32 	[%rd1+3472], {%f241, %f241, %f241, %f241};
	st.local.v4.f32 	[%rd1+3488], {%f241, %f241, %f241, %f241};
	st.local.v4.f32 	[%rd1+3504], {%f241, %f241, %f241, %f241};
	st.local.v4.f32 	[%rd1+3520], {%f241, %f241, %f241, %f241};
	st.local.v4.f32 	[%rd1+3536], {%f241, %f241, %f241, %f241};
	st.local.v4.f32 	[%rd1+3552], {%f241, %f241, %f241, %f241};
	st.local.v4.f32 	[%rd1+3568], {%f241, %f241, %f241, %f241};
	st.local.v4.f32 	[%rd1+3584], {%f241, %f241, %f241, %f241};
	st.local.v4.f32 	[%rd1+3600], {%f241, %f241, %f241, %f241};
	st.local.v4.f32 	[%rd1+3616], {%f241, %f241, %f241, %f241};
	st.local.v4.f32 	[%rd1+3632], {%f241, %f241, %f241, %f241};
	st.local.v4.f32 	[%rd1+3648], {%f241, %f241, %f241, %f241};
	st.local.v4.f32 	[%rd1+3664], {%f241, %f241, %f241, %f241};
	st.local.v4.f32 	[%rd1+3680], {%f241, %f241, %f241, %f241};
	st.local.v4.f32 	[%rd1+3696], {%f241, %f241, %f241, %f241};
	st.local.v4.f32 	[%rd1+3712], {%f241, %f241, %f241, %f241};
	st.local.v4.f32 	[%rd1+3728], {%f241, %f241, %f241, %f241};
	st.local.v4.f32 	[%rd1+3744], {%f241, %f241, %f241, %f241};
	st.local.v4.f32 	[%rd1+3760], {%f241, %f241, %f241, %f241};
	st.local.v4.f32 	[%rd1+3776], {%f241, %f241, %f241, %f241};
	st.local.v4.f32 	[%rd1+3792], {%f241, %f241, %f241, %f241};
	st.local.v4.f32 	[%rd1+3808], {%f241, %f241, %f241, %f241};
	st.local.v4.f32 	[%rd1+3824], {%f241, %f241, %f241, %f241};
	st.local.v4.f32 	[%rd1+3840], {%f241, %f241, %f241, %f241};
	st.local.v4.f32 	[%rd1+3856], {%f241, %f241, %f241, %f241};
	st.local.v4.f32 	[%rd1+3872], {%f241, %f241, %f241, %f241};
	st.local.v4.f32 	[%rd1+3888], {%f241, %f241, %f241, %f241};
	st.local.v4.f32 	[%rd1+3904], {%f241, %f241, %f241, %f241};
	st.local.v4.f32 	[%rd1+3920], {%f241, %f241, %f241, %f241};
	st.local.v4.f32 	[%rd1+3936], {%f241, %f241, %f241, %f241};
	st.local.v4.f32 	[%rd1+3952], {%f241, %f241, %f241, %f241};
	st.local.v4.f32 	[%rd1+3968], {%f241, %f241, %f241, %f241};
	st.local.v4.f32 	[%rd1+3984], {%f241, %f241, %f241, %f241};
	st.local.v4.f32 	[%rd1+4000], {%f241, %f241, %f241, %f241};
	st.local.v4.f32 	[%rd1+4016], {%f241, %f241, %f241, %f241};
	st.local.v4.f32 	[%rd1+4032], {%f241, %f241, %f241, %f241};
	st.local.v4.f32 	[%rd1+4048], {%f241, %f241, %f241, %f241};
	st.local.v4.f32 	[%rd1+4064], {%f241, %f241, %f241, %f241};
	st.local.v4.f32 	[%rd1+4080], {%f241, %f241, %f241, %f241};
	st.local.v4.f32 	[%rd1+4096], {%f241, %f241, %f241, %f241};
	st.local.v4.f32 	[%rd1+4112], {%f241, %f241, %f241, %f241};
	st.local.v4.f32 	[%rd1+4128], {%f241, %f241, %f241, %f241};
	st.local.v4.f32 	[%rd1+4144], {%f241, %f241, %f241, %f241};
	st.local.v4.f32 	[%rd1+4160], {%f241, %f241, %f241, %f241};
	st.local.v4.f32 	[%rd1+4176], {%f241, %f241, %f241, %f241};
	st.local.v4.f32 	[%rd1+4192], {%f241, %f241, %f241, %f241};
	st.local.v4.f32 	[%rd1+4208], {%f241, %f241, %f241, %f241};
	st.local.v4.f32 	[%rd1+4224], {%f241, %f241, %f241, %f241};
	st.local.v4.f32 	[%rd1+4240], {%f241, %f241, %f241, %f241};
	st.local.v4.f32 	[%rd1+4256], {%f241, %f241, %f241, %f241};
	st.local.v4.f32 	[%rd1+4272], {%f241, %f241, %f241, %f241};
	st.local.v4.f32 	[%rd1+4288], {%f241, %f241, %f241, %f241};
	st.local.v4.f32 	[%rd1+4304], {%f241, %f241, %f241, %f241};
	st.local.v4.f32 	[%rd1+4320], {%f241, %f241, %f241, %f241};
	st.local.v4.f32 	[%rd1+4336], {%f241, %f241, %f241, %f241};
	st.local.v4.f32 	[%rd1+4352], {%f241, %f241, %f241, %f241};
	st.local.v4.f32 	[%rd1+4368], {%f241, %f241, %f241, %f241};
	st.local.v4.f32 	[%rd1+4384], {%f241, %f241, %f241, %f241};
	st.local.v4.f32 	[%rd1+4400], {%f241, %f241, %f241, %f241};
	st.local.v4.f32 	[%rd1+4416], {%f241, %f241, %f241, %f241};
	st.local.v4.f32 	[%rd1+4432], {%f241, %f241, %f241, %f241};
	st.local.v4.f32 	[%rd1+4448], {%f241, %f241, %f241, %f241};
	st.local.v4.f32 	[%rd1+4464], {%f241, %f241, %f241, %f241};
	st.local.v4.f32 	[%rd1+4480], {%f241, %f241, %f241, %f241};
	st.local.v4.f32 	[%rd1+4496], {%f241, %f241, %f241, %f241};
	st.local.v4.f32 	[%rd1+4512], {%f241, %f241, %f241, %f241};
	st.local.v4.f32 	[%rd1+4528], {%f241, %f241, %f241, %f241};
	st.local.v4.f32 	[%rd1+4544], {%f241, %f241, %f241, %f241};
	st.local.v4.f32 	[%rd1+4560], {%f241, %f241, %f241, %f241};
	st.local.v4.f32 	[%rd1+4576], {%f241, %f241, %f241, %f241};
	st.local.v4.f32 	[%rd1+4592], {%f241, %f241, %f241, %f241};
	st.local.v4.f32 	[%rd1+4608], {%f241, %f241, %f241, %f241};
	st.local.v4.f32 	[%rd1+4624], {%f241, %f241, %f241, %f241};
	st.local.v4.f32 	[%rd1+4640], {%f241, %f241, %f241, %f241};
	st.local.v4.f32 	[%rd1+4656], {%f241, %f241, %f241, %f241};
	st.local.v4.f32 	[%rd1+4672], {%f241, %f241, %f241, %f241};
	st.local.v4.f32 	[%rd1+4688], {%f241, %f241, %f241, %f241};
	st.local.v4.f32 	[%rd1+4704], {%f241, %f241, %f241, %f241};
	st.local.v4.f32 	[%rd1+4720], {%f241, %f241, %f241, %f241};
	st.local.v4.f32 	[%rd1+4736], {%f241, %f241, %f241, %f241};
	st.local.v4.f32 	[%rd1+4752], {%f241, %f241, %f241, %f241};
	st.local.v4.f32 	[%rd1+4768], {%f241, %f241, %f241, %f241};
	st.local.v4.f32 	[%rd1+4784], {%f241, %f241, %f241, %f241};
	st.local.v4.f32 	[%rd1+4800], {%f241, %f241, %f241, %f241};
	st.local.v4.f32 	[%rd1+4816], {%f241, %f241, %f241, %f241};
	st.local.v4.f32 	[%rd1+4832], {%f241, %f241, %f241, %f241};
	st.local.v4.f32 	[%rd1+4848], {%f241, %f241, %f241, %f241};
	st.local.v4.f32 	[%rd1+4864], {%f241, %f241, %f241, %f241};
	st.local.v4.f32 	[%rd1+4880], {%f241, %f241, %f241, %f241};
	st.local.v4.f32 	[%rd1+4896], {%f241, %f241, %f241, %f241};
	st.local.v4.f32 	[%rd1+4912], {%f241, %f241, %f241, %f241};
	st.local.v4.f32 	[%rd1+4928], {%f241, %f241, %f241, %f241};
	st.local.v4.f32 	[%rd1+4944], {%f241, %f241, %f241, %f241};
	st.local.v4.f32 	[%rd1+4960], {%f241, %f241, %f241, %f241};
	st.local.v4.f32 	[%rd1+4976], {%f241, %f241, %f241, %f241};
	st.local.v4.f32 	[%rd1+4992], {%f241, %f241, %f241, %f241};
	st.local.v4.f32 	[%rd1+5008], {%f241, %f241, %f241, %f241};
	st.local.v4.f32 	[%rd1+5024], {%f241, %f241, %f241, %f241};
	st.local.v4.f32 	[%rd1+5040], {%f241, %f241, %f241, %f241};
	st.local.v4.f32 	[%rd1+5056], {%f241, %f241, %f241, %f241};
	st.local.v4.f32 	[%rd1+5072], {%f241, %f241, %f241, %f241};
	st.local.v4.f32 	[%rd1+5088], {%f241, %f241, %f241, %f241};
	st.local.v4.f32 	[%rd1+5104], {%f241, %f241, %f241, %f241};
	st.local.v4.f32 	[%rd1+5120], {%f241, %f241, %f241, %f241};
	st.local.v4.f32 	[%rd1+5136], {%f241, %f241, %f241, %f241};
	st.local.v4.f32 	[%rd1+5152], {%f241, %f241, %f241, %f241};
	st.local.v4.f32 	[%rd1+5168], {%f241, %f241, %f241, %f241};
	st.local.v4.f32 	[%rd1+5184], {%f241, %f241, %f241, %f241};
	st.local.v4.f32 	[%rd1+5200], {%f241, %f241, %f241, %f241};
	st.local.v4.f32 	[%rd1+5216], {%f241, %f241, %f241, %f241};
	st.local.v4.f32 	[%rd1+5232], {%f241, %f241, %f241, %f241};
	st.local.v4.f32 	[%rd1+5248], {%f241, %f241, %f241, %f241};
	st.local.v4.f32 	[%rd1+5264], {%f241, %f241, %f241, %f241};
	st.local.v4.f32 	[%rd1+5280], {%f241, %f241, %f241, %f241};
	st.local.v4.f32 	[%rd1+5296], {%f241, %f241, %f241, %f241};
	st.local.v4.f32 	[%rd1+5312], {%f241, %f241, %f241, %f241};
	st.local.v4.f32 	[%rd1+5328], {%f241, %f241, %f241, %f241};
	st.local.v4.f32 	[%rd1+5344], {%f241, %f241, %f241, %f241};
	st.local.v4.f32 	[%rd1+5360], {%f241, %f241, %f241, %f241};
	st.local.v4.f32 	[%rd1+5376], {%f241, %f241, %f241, %f241};
	st.local.v4.f32 	[%rd1+5392], {%f241, %f241, %f241, %f241};
	st.local.v4.f32 	[%rd1+5408], {%f241, %f241, %f241, %f241};
	st.local.v4.f32 	[%rd1+5424], {%f241, %f241, %f241, %f241};
	st.local.v4.f32 	[%rd1+5440], {%f241, %f241, %f241, %f241};
	st.local.v4.f32 	[%rd1+5456], {%f241, %f241, %f241, %f241};
	st.local.v4.f32 	[%rd1+5472], {%f241, %f241, %f241, %f241};
	st.local.v4.f32 	[%rd1+5488], {%f241, %f241, %f241, %f241};
	st.local.v4.f32 	[%rd1+5504], {%f241, %f241, %f241, %f241};
	st.local.v4.f32 	[%rd1+5520], {%f241, %f241, %f241, %f241};
	st.local.v4.f32 	[%rd1+5536], {%f241, %f241, %f241, %f241};
	st.local.v4.f32 	[%rd1+5552], {%f241, %f241, %f241, %f241};
	st.local.v4.f32 	[%rd1+5568], {%f241, %f241, %f241, %f241};
	st.local.v4.f32 	[%rd1+5584], {%f241, %f241, %f241, %f241};
	st.local.v4.f32 	[%rd1+5600], {%f241, %f241, %f241, %f241};
	st.local.v4.f32 	[%rd1+5616], {%f241, %f241, %f241, %f241};
	st.local.v4.f32 	[%rd1+5632], {%f241, %f241, %f241, %f241};
	st.local.v4.f32 	[%rd1+5648], {%f241, %f241, %f241, %f241};
	st.local.v4.f32 	[%rd1+5664], {%f241, %f241, %f241, %f241};
	st.local.v4.f32 	[%rd1+5680], {%f241, %f241, %f241, %f241};
	st.local.v4.f32 	[%rd1+5696], {%f241, %f241, %f241, %f241};
	st.local.v4.f32 	[%rd1+5712], {%f241, %f241, %f241, %f241};
	st.local.v4.f32 	[%rd1+5728], {%f241, %f241, %f241, %f241};
	st.local.v4.f32 	[%rd1+5744], {%f241, %f241, %f241, %f241};
	st.local.v4.f32 	[%rd1+5760], {%f241, %f241, %f241, %f241};
	st.local.v4.f32 	[%rd1+5776], {%f241, %f241, %f241, %f241};
	st.local.v4.f32 	[%rd1+5792], {%f241, %f241, %f241, %f241};
	st.local.v4.f32 	[%rd1+5808], {%f241, %f241, %f241, %f241};
	st.local.v4.f32 	[%rd1+5824], {%f241, %f241, %f241, %f241};
	st.local.v4.f32 	[%rd1+5840], {%f241, %f241, %f241, %f241};
	st.local.v4.f32 	[%rd1+5856], {%f241, %f241, %f241, %f241};
	st.local.v4.f32 	[%rd1+5872], {%f241, %f241, %f241, %f241};
	st.local.v4.f32 	[%rd1+5888], {%f241, %f241, %f241, %f241};
	st.local.v4.f32 	[%rd1+5904], {%f241, %f241, %f241, %f241};
	st.local.v4.f32 	[%rd1+5920], {%f241, %f241, %f241, %f241};
	st.local.v4.f32 	[%rd1+5936], {%f241, %f241, %f241, %f241};
	st.local.v4.f32 	[%rd1+5952], {%f241, %f241, %f241, %f241};
	st.local.v4.f32 	[%rd1+5968], {%f241, %f241, %f241, %f241};
	st.local.v4.f32 	[%rd1+5984], {%f241, %f241, %f241, %f241};
	st.local.v4.f32 	[%rd1+6000], {%f241, %f241, %f241, %f241};
	st.local.v4.f32 	[%rd1+6016], {%f241, %f241, %f241, %f241};
	st.local.v4.f32 	[%rd1+6032], {%f241, %f241, %f241, %f241};
	st.local.v4.f32 	[%rd1+6048], {%f241, %f241, %f241, %f241};
	st.local.v4.f32 	[%rd1+6064], {%f241, %f241, %f241, %f241};
	st.local.v4.f32 	[%rd1+6080], {%f241, %f241, %f241, %f241};
	st.local.v4.f32 	[%rd1+6096], {%f241, %f241, %f241, %f241};
	st.local.v4.f32 	[%rd1+6112], {%f241, %f241, %f241, %f241};
	st.local.v4.f32 	[%rd1+6128], {%f241, %f241, %f241, %f241};
	mov.b32 	%r60, 0;
	mov.u32 	%r19, %ctaid.x;
	shr.u32 	%r20, %r19, 3;
	and.b32  	%r21, %r20, 1;
	and.b32  	%r22, %r19, 262128;
	or.b32  	%r23, %r21, %r22;
	shl.b32 	%r24, %r23, 13;
	and.b32  	%r27, %r19, 7;
	mul.lo.s32 	%r28, %r27, 48;
	mov.u32 	%r35, _ZZ17my_kernel_kernel0E18placeholder_shared;
$L__BB0_1:
	ld.param.u64 	%rd41, [my_kernel_kernel0_param_0];
	bar.sync 	0;
	shl.b32 	%r18, %r60, 2;
	add.s32 	%r25, %r24, %r18;
	cvta.to.global.u64 	%rd12, %rd41;
	mul.wide.u32 	%rd13, %r25, 4;
	add.s64 	%rd14, %rd12, %rd13;
	ld.global.nc.v4.f32 	{%f242, %f243, %f244, %f245}, [%rd14];
	st.shared.v4.f32 	[_ZZ17my_kernel_kernel0E18PaddedInput_shared], {%f242, %f243, %f244, %f245};
	ld.global.nc.v4.f32 	{%f246, %f247, %f248, %f249}, [%rd14+8192];
	st.shared.v4.f32 	[_ZZ17my_kernel_kernel0E18PaddedInput_shared+16], {%f246, %f247, %f248, %f249};
	ld.global.nc.v4.f32 	{%f250, %f251, %f252, %f253}, [%rd14+16384];
	st.shared.v4.f32 	[_ZZ17my_kernel_kernel0E18PaddedInput_shared+32], {%f250, %f251, %f252, %f253};
	ld.global.nc.v4.f32 	{%f254, %f255, %f256, %f257}, [%rd14+24576];
	st.shared.v4.f32 	[_ZZ17my_kernel_kernel0E18PaddedInput_shared+48], {%f254, %f255, %f256, %f257};
	ld.global.nc.v4.f32 	{%f258, %f259, %f260, %f261}, [%rd14+65536];
	st.shared.v4.f32 	[_ZZ17my_kernel_kernel0E18PaddedInput_shared+64], {%f258, %f259, %f260, %f261};
	ld.global.nc.v4.f32 	{%f262, %f263, %f264, %f265}, [%rd14+73728];
	st.shared.v4.f32 	[_ZZ17my_kernel_kernel0E18PaddedInput_shared+80], {%f262, %f263, %f264, %f265};
	ld.global.nc.v4.f32 	{%f266, %f267, %f268, %f269}, [%rd14+81920];
	st.shared.v4.f32 	[_ZZ17my_kernel_kernel0E18PaddedInput_shared+96], {%f266, %f267, %f268, %f269};
	ld.global.nc.v4.f32 	{%f270, %f271, %f272, %f273}, [%rd14+90112];
	st.shared.v4.f32 	[_ZZ17my_kernel_kernel0E18PaddedInput_shared+112], {%f270, %f271, %f272, %f273};
	ld.global.nc.v4.f32 	{%f274, %f275, %f276, %f277}, [%rd14+131072];
	st.shared.v4.f32 	[_ZZ17my_kernel_kernel0E18PaddedInput_shared+128], {%f274, %f275, %f276, %f277};
	ld.global.nc.v4.f32 	{%f278, %f279, %f280, %f281}, [%rd14+139264];
	st.shared.v4.f32 	[_ZZ17my_kernel_kernel0E18PaddedInput_shared+144], {%f278, %f279, %f280, %f281};
	ld.global.nc.v4.f32 	{%f282, %f283, %f284, %f285}, [%rd14+147456];
	st.shared.v4.f32 	[_ZZ17my_kernel_kernel0E18PaddedInput_shared+160], {%f282, %f283, %f284, %f285};
	ld.global.nc.v4.f32 	{%f286, %f287, %f288, %f289}, [%rd14+155648];
	st.shared.v4.f32 	[_ZZ17my_kernel_kernel0E18PaddedInput_shared+176], {%f286, %f287, %f288, %f289};
	ld.global.nc.v4.f32 	{%f290, %f291, %f292, %f293}, [%rd14+196608];
	st.shared.v4.f32 	[_ZZ17my_kernel_kernel0E18PaddedInput_shared+192], {%f290, %f291, %f292, %f293};
	ld.global.nc.v4.f32 	{%f294, %f295, %f296, %f297}, [%rd14+204800];
	st.shared.v4.f32 	[_ZZ17my_kernel_kernel0E18PaddedInput_shared+208], {%f294, %f295, %f296, %f297};
	ld.global.nc.v4.f32 	{%f298, %f299, %f300, %f301}, [%rd14+212992];
	st.shared.v4.f32 	[_ZZ17my_kernel_kernel0E18PaddedInput_shared+224], {%f298, %f299, %f300, %f301};
	ld.global.nc.v4.f32 	{%f302, %f303, %f304, %f305}, [%rd14+221184];
	st.shared.v4.f32 	[_ZZ17my_kernel_kernel0E18PaddedInput_shared+240], {%f302, %f303, %f304, %f305};
	ld.global.nc.v4.f32 	{%f306, %f307, %f308, %f309}, [%rd14+262144];
	st.shared.v4.f32 	[_ZZ17my_kernel_kernel0E18PaddedInput_shared+256], {%f306, %f307, %f308, %f309};
	ld.global.nc.v4.f32 	{%f310, %f311, %f312, %f313}, [%rd14+270336];
	st.shared.v4.f32 	[_ZZ17my_kernel_kernel0E18PaddedInput_shared+272], {%f310, %f311, %f312, %f313};
	ld.global.nc.v4.f32 	{%f314, %f315, %f316, %f317}, [%rd14+278528];
	st.shared.v4.f32 	[_ZZ17my_kernel_kernel0E18PaddedInput_shared+288], {%f314, %f315, %f316, %f317};
	ld.global.nc.v4.f32 	{%f318, %f319, %f320, %f321}, [%rd14+286720];
	st.shared.v4.f32 	[_ZZ17my_kernel_kernel0E18PaddedInput_shared+304], {%f318, %f319, %f320, %f321};
	ld.global.nc.v4.f32 	{%f322, %f323, %f324, %f325}, [%rd14+327680];
	st.shared.v4.f32 	[_ZZ17my_kernel_kernel0E18PaddedInput_shared+320], {%f322, %f323, %f324, %f325};
	ld.global.nc.v4.f32 	{%f326, %f327, %f328, %f329}, [%rd14+335872];
	st.shared.v4.f32 	[_ZZ17my_kernel_kernel0E18PaddedInput_shared+336], {%f326, %f327, %f328, %f329};
	ld.global.nc.v4.f32 	{%f330, %f331, %f332, %f333}, [%rd14+344064];
	st.shared.v4.f32 	[_ZZ17my_kernel_kernel0E18PaddedInput_shared+352], {%f330, %f331, %f332, %f333};
	ld.global.nc.v4.f32 	{%f334, %f335, %f336, %f337}, [%rd14+352256];
	st.shared.v4.f32 	[_ZZ17my_kernel_kernel0E18PaddedInput_shared+368], {%f334, %f335, %f336, %f337};
	ld.global.nc.v4.f32 	{%f338, %f339, %f340, %f341}, [%rd14+393216];
	st.shared.v4.f32 	[_ZZ17my_kernel_kernel0E18PaddedInput_shared+384], {%f338, %f339, %f340, %f341};
	ld.global.nc.v4.f32 	{%f342, %f343, %f344, %f345}, [%rd14+401408];
	st.shared.v4.f32 	[_ZZ17my_kernel_kernel0E18PaddedInput_shared+400], {%f342, %f343, %f344, %f345};
	ld.global.nc.v4.f32 	{%f346, %f347, %f348, %f349}, [%rd14+409600];
	st.shared.v4.f32 	[_ZZ17my_kernel_kernel0E18PaddedInput_shared+416], {%f346, %f347, %f348, %f349};
	ld.global.nc.v4.f32 	{%f350, %f351, %f352, %f353}, [%rd14+417792];
	st.shared.v4.f32 	[_ZZ17my_kernel_kernel0E18PaddedInput_shared+432], {%f350, %f351, %f352, %f353};
	ld.global.nc.v4.f32 	{%f354, %f355, %f356, %f357}, [%rd14+458752];
	st.shared.v4.f32 	[_ZZ17my_kernel_kernel0E18PaddedInput_shared+448], {%f354, %f355, %f356, %f357};
	ld.global.nc.v4.f32 	{%f358, %f359, %f360, %f361}, [%rd14+466944];
	st.shared.v4.f32 	[_ZZ17my_kernel_kernel0E18PaddedInput_shared+464], {%f358, %f359, %f360, %f361};
	ld.global.nc.v4.f32 	{%f362, %f363, %f364, %f365}, [%rd14+475136];
	st.shared.v4.f32 	[_ZZ17my_kernel_kernel0E18PaddedInput_shared+480], {%f362, %f363, %f364, %f365};
	ld.global.nc.v4.f32 	{%f366, %f367, %f368, %f369}, [%rd14+483328];
	st.shared.v4.f32 	[_ZZ17my_kernel_kernel0E18PaddedInput_shared+496], {%f366, %f367, %f368, %f369};
	mul.lo.s32 	%r26, %r60, 1536;
	or.b32  	%r2, %r26, %r28;
	mov.b32 	%r61, 0;
$L__BB0_2:
	ld.param.u64 	%rd42, [my_kernel_kernel0_param_1];
	cvt.u16.u32 	%rs1, %r61;
	mul.lo.s16 	%rs2, %rs1, 171;
	shr.u16 	%rs3, %rs2, 13;
	mul.wide.u16 	%r29, %rs3, 384;
	mul.lo.s16 	%rs4, %rs3, 48;
	sub.s16 	%rs5, %rs1, %rs4;
	cvt.u32.u16 	%r30, %rs5;
	and.b32  	%r31, %r30, 255;
	add.s32 	%r32, %r2, %r31;
	add.s32 	%r33, %r32, %r29;
	cvta.to.global.u64 	%rd15, %rd42;
	mul.wide.u32 	%rd16, %r33, 4;
	add.s64 	%rd17, %rd15, %rd16;
	ld.global.nc.f32 	%f370, [%rd17];
	shl.b32 	%r34, %r61, 2;
	add.s32 	%r36, %r35, %r34;
	st.shared.f32 	[%r36], %f370;
	add.s32 	%r37, %r33, 1;
	mul.wide.u32 	%rd18, %r37, 4;
	add.s64 	%rd19, %rd15, %rd18;
	ld.global.nc.f32 	%f371, [%rd19];
	st.shared.f32 	[%r36+4], %f371;
	add.s32 	%r38, %r33, 2;
	mul.wide.u32 	%rd20, %r38, 4;
	add.s64 	%rd21, %rd15, %rd20;
	ld.global.nc.f32 	%f372, [%rd21];
	st.shared.f32 	[%r36+8], %f372;
	add.s32 	%r39, %r33, 3;
	mul.wide.u32 	%rd22, %r39, 4;
	add.s64 	%rd23, %rd15, %rd22;
	ld.global.nc.f32 	%f373, [%rd23];
	st.shared.f32 	[%r36+12], %f373;
	add.s32 	%r40, %r33, 4;
	mul.wide.u32 	%rd24, %r40, 4;
	add.s64 	%rd25, %rd15, %rd24;
	ld.global.nc.f32 	%f374, [%rd25];
	st.shared.f32 	[%r36+16], %f374;
	add.s32 	%r41, %r33, 5;
	mul.wide.u32 	%rd26, %r41, 4;
	add.s64 	%rd27, %rd15, %rd26;
	ld.global.nc.f32 	%f375, [%rd27];
	st.shared.f32 	[%r36+20], %f375;
	add.s32 	%r42, %r33, 6;
	mul.wide.u32 	%rd28, %r42, 4;
	add.s64 	%rd29, %rd15, %rd28;
	ld.global.nc.f32 	%f376, [%rd29];
	st.shared.f32 	[%r36+24], %f376;
	add.s32 	%r43, %r33, 7;
	mul.wide.u32 	%rd30, %r43, 4;
	add.s64 	%rd31, %rd15, %rd30;
	ld.global.nc.f32 	%f377, [%rd31];
	st.shared.f32 	[%r36+28], %f377;
	add.s32 	%r61, %r61, 8;
	setp.ne.s32 	%p1, %r61, 192;
	@%p1 bra 	$L__BB0_2;
	bar.sync 	0;
	ld.shared.f32 	%f1, [_ZZ17my_kernel_kernel0E18placeholder_shared];
	ld.shared.f32 	%f2, [_ZZ17my_kernel_kernel0E18placeholder_shared+192];
	ld.shared.f32 	%f3, [_ZZ17my_kernel_kernel0E18placeholder_shared+384];
	ld.shared.f32 	%f4, [_ZZ17my_kernel_kernel0E18placeholder_shared+576];
	ld.shared.f32 	%f5, [_ZZ17my_kernel_kernel0E18placeholder_shared+4];
	ld.shared.f32 	%f6, [_ZZ17my_kernel_kernel0E18placeholder_shared+196];
	ld.shared.f32 	%f7, [_ZZ17my_kernel_kernel0E18placeholder_shared+388];
	ld.shared.f32 	%f8, [_ZZ17my_kernel_kernel0E18placeholder_shared+580];
	ld.shared.f32 	%f9, [_ZZ17my_kernel_kernel0E18placeholder_shared+8];
	ld.shared.f32 	%f10, [_ZZ17my_kernel_kernel0E18placeholder_shared+200];
	ld.shared.f32 	%f11, [_ZZ17my_kernel_kernel0E18placeholder_shared+392];
	ld.shared.f32 	%f12, [_ZZ17my_kernel_kernel0E18placeholder_shared+584];
	ld.shared.f32 	%f13, [_ZZ17my_kernel_kernel0E18placeholder_shared+12];
	ld.shared.f32 	%f14, [_ZZ17my_kernel_kernel0E18placeholder_shared+204];
	ld.shared.f32 	%f15, [_ZZ17my_kernel_kernel0E18placeholder_shared+396];
	ld.shared.f32 	%f16, [_ZZ17my_kernel_kernel0E18placeholder_shared+588];
	ld.shared.f32 	%f17, [_ZZ17my_kernel_kernel0E18placeholder_shared+16];
	ld.shared.f32 	%f18, [_ZZ17my_kernel_kernel0E18placeholder_shared+208];
	ld.shared.f32 	%f19, [_ZZ17my_kernel_kernel0E18placeholder_shared+400];
	ld.shared.f32 	%f20, [_ZZ17my_kernel_kernel0E18placeholder_shared+592];
	ld.shared.f32 	%f21, [_ZZ17my_kernel_kernel0E18placeholder_shared+20];
	ld.shared.f32 	%f22, [_ZZ17my_kernel_kernel0E18placeholder_shared+212];
	ld.shared.f32 	%f23, [_ZZ17my_kernel_kernel0E18placeholder_shared+404];
	ld.shared.f32 	%f24, [_ZZ17my_kernel_kernel0E18placeholder_shared+596];
	ld.shared.f32 	%f25, [_ZZ17my_kernel_kernel0E18placeholder_shared+24];
	ld.shared.f32 	%f26, [_ZZ17my_kernel_kernel0E18placeholder_shared+216];
	ld.shared.f32 	%f27, [_ZZ17my_kernel_kernel0E18placeholder_shared+408];
	ld.shared.f32 	%f28, [_ZZ17my_kernel_kernel0E18placeholder_shared+600];
	ld.shared.f32 	%f29, [_ZZ17my_kernel_kernel0E18placeholder_shared+28];
	ld.shared.f32 	%f30, [_ZZ17my_kernel_kernel0E18placeholder_shared+220];
	ld.shared.f32 	%f31, [_ZZ17my_kernel_kernel0E18placeholder_shared+412];
	ld.shared.f32 	%f32, [_ZZ17my_kernel_kernel0E18placeholder_shared+604];
	ld.shared.f32 	%f33, [_ZZ17my_kernel_kernel0E18placeholder_shared+32];
	ld.shared.f32 	%f34, [_ZZ17my_kernel_kernel0E18placeholder_shared+224];
	ld.shared.f32 	%f35, [_ZZ17my_kernel_kernel0E18placeholder_shared+416];
	ld.shared.f32 	%f36, [_ZZ17my_kernel_kernel0E18placeholder_shared+608];
	ld.shared.f32 	%f37, [_ZZ17my_kernel_kernel0E18placeholder_shared+36];
	ld.shared.f32 	%f38, [_ZZ17my_kernel_kernel0E18placeholder_shared+228];
	ld.shared.f32 	%f39, [_ZZ17my_kernel_kernel0E18placeholder_shared+420];
	ld.shared.f32 	%f40, [_ZZ17my_kernel_kernel0E18placeholder_shared+612];
	ld.shared.f32 	%f41, [_ZZ17my_kernel_kernel0E18placeholder_shared+40];
	ld.shared.f32 	%f42, [_ZZ17my_kernel_kernel0E18placeholder_shared+232];
	ld.shared.f32 	%f43, [_ZZ17my_kernel_kernel0E18placeholder_shared+424];
	ld.shared.f32 	%f44, [_ZZ17my_kernel_kernel0E18placeholder_shared+616];
	ld.shared.f32 	%f45, [_ZZ17my_kernel_kernel0E18placeholder_shared+44];
	ld.shared.f32 	%f46, [_ZZ17my_kernel_kernel0E18placeholder_shared+236];
	ld.shared.f32 	%f47, [_ZZ17my_kernel_kernel0E18placeholder_shared+428];
	ld.shared.f32 	%f48, [_ZZ17my_kernel_kernel0E18placeholder_shared+620];
	ld.shared.f32 	%f49, [_ZZ17my_kernel_kernel0E18placeholder_shared+48];
	ld.shared.f32 	%f50, [_ZZ17my_kernel_kernel0E18placeholder_shared+240];
	ld.shared.f32 	%f51, [_ZZ17my_kernel_kernel0E18placeholder_shared+432];
	ld.shared.f32 	%f52, [_ZZ17my_kernel_kernel0E18placeholder_shared+624];
	ld.shared.f32 	%f53, [_ZZ17my_kernel_kernel0E18placeholder_shared+52];
	ld.shared.f32 	%f54, [_ZZ17my_kernel_kernel0E18placeholder_shared+244];
	ld.shared.f32 	%f55, [_ZZ17my_kernel_kernel0E18placeholder_shared+436];
	ld.shared.f32 	%f56, [_ZZ17my_kernel_kernel0E18placeholder_shared+628];
	ld.shared.f32 	%f57, [_ZZ17my_kernel_kernel0E18placeholder_shared+56];
	ld.shared.f32 	%f58, [_ZZ17my_kernel_kernel0E18placeholder_shared+248];
	ld.shared.f32 	%f59, [_ZZ17my_kernel_kernel0E18placeholder_shared+440];
	ld.shared.f32 	%f60, [_ZZ17my_kernel_kernel0E18placeholder_shared+632];
	ld.shared.f32 	%f61, [_ZZ17my_kernel_kernel0E18placeholder_shared+60];
	ld.shared.f32 	%f62, [_ZZ17my_kernel_kernel0E18placeholder_shared+252];
	ld.shared.f32 	%f63, [_ZZ17my_kernel_kernel0E18placeholder_shared+444];
	ld.shared.f32 	%f64, [_ZZ17my_kernel_kernel0E18placeholder_shared+636];
	ld.shared.f32 	%f65, [_ZZ17my_kernel_kernel0E18placeholder_shared+64];
	ld.shared.f32 	%f66, [_ZZ17my_kernel_kernel0E18placeholder_shared+256];
	ld.shared.f32 	%f67, [_ZZ17my_kernel_kernel0E18placeholder_shared+448];
	ld.shared.f32 	%f68, [_ZZ17my_kernel_kernel0E18placeholder_shared+640];
	ld.shared.f32 	%f69, [_ZZ17my_kernel_kernel0E18placeholder_shared+68];
	ld.shared.f32 	%f70, [_ZZ17my_kernel_kernel0E18placeholder_shared+260];
	ld.shared.f32 	%f71, [_ZZ17my_kernel_kernel0E18placeholder_shared+452];
	ld.shared.f32 	%f72, [_ZZ17my_kernel_kernel0E18placeholder_shared+644];
	ld.shared.f32 	%f73, [_ZZ17my_kernel_kernel0E18placeholder_shared+72];
	ld.shared.f32 	%f74, [_ZZ17my_kernel_kernel0E18placeholder_shared+264];
	ld.shared.f32 	%f75, [_ZZ17my_kernel_kernel0E18placeholder_shared+456];
	ld.shared.f32 	%f76, [_ZZ17my_kernel_kernel0E18placeholder_shared+648];
	ld.shared.f32 	%f77, [_ZZ17my_kernel_kernel0E18placeholder_shared+76];
	ld.shared.f32 	%f78, [_ZZ17my_kernel_kernel0E18placeholder_shared+268];
	ld.shared.f32 	%f79, [_ZZ17my_kernel_kernel0E18placeholder_shared+460];
	ld.shared.f32 	%f80, [_ZZ17my_kernel_kernel0E18placeholder_shared+652];
	ld.shared.f32 	%f81, [_ZZ17my_kernel_kernel0E18placeholder_shared+80];
	ld.shared.f32 	%f82, [_ZZ17my_kernel_kernel0E18placeholder_shared+272];
	ld.shared.f32 	%f83, [_ZZ17my_kernel_kernel0E18placeholder_shared+464];
	ld.shared.f32 	%f84, [_ZZ17my_kernel_kernel0E18placeholder_shared+656];
	ld.shared.f32 	%f85, [_ZZ17my_kernel_kernel0E18placeholder_shared+84];
	ld.shared.f32 	%f86, [_ZZ17my_kernel_kernel0E18placeholder_shared+276];
	ld.shared.f32 	%f87, [_ZZ17my_kernel_kernel0E18placeholder_shared+468];
	ld.shared.f32 	%f88, [_ZZ17my_kernel_kernel0E18placeholder_shared+660];
	ld.shared.f32 	%f89, [_ZZ17my_kernel_kernel0E18placeholder_shared+88];
	ld.shared.f32 	%f90, [_ZZ17my_kernel_kernel0E18placeholder_shared+280];
	ld.shared.f32 	%f91, [_ZZ17my_kernel_kernel0E18placeholder_shared+472];
	ld.shared.f32 	%f92, [_ZZ17my_kernel_kernel0E18placeholder_shared+664];
	ld.shared.f32 	%f93, [_ZZ17my_kernel_kernel0E18placeholder_shared+92];
	ld.shared.f32 	%f94, [_ZZ17my_kernel_kernel0E18placeholder_shared+284];
	ld.shared.f32 	%f95, [_ZZ17my_kernel_kernel0E18placeholder_shared+476];
	ld.shared.f32 	%f96, [_ZZ17my_kernel_kernel0E18placeholder_shared+668];
	ld.shared.f32 	%f97, [_ZZ17my_kernel_kernel0E18placeholder_shared+96];
	ld.shared.f32 	%f98, [_ZZ17my_kernel_kernel0E18placeholder_shared+288];
	ld.shared.f32 	%f99, [_ZZ17my_kernel_kernel0E18placeholder_shared+480];
	ld.shared.f32 	%f100, [_ZZ17my_kernel_kernel0E18placeholder_shared+672];
	ld.shared.f32 	%f101, [_ZZ17my_kernel_kernel0E18placeholder_shared+100];
	ld.shared.f32 	%f102, [_ZZ17my_kernel_kernel0E18placeholder_shared+292];
	ld.shared.f32 	%f103, [_ZZ17my_kernel_kernel0E18placeholder_shared+484];
	ld.shared.f32 	%f104, [_ZZ17my_kernel_kernel0E18placeholder_shared+676];
	ld.shared.f32 	%f105, [_ZZ17my_kernel_kernel0E18placeholder_shared+104];
	ld.shared.f32 	%f106, [_ZZ17my_kernel_kernel0E18placeholder_shared+296];
	ld.shared.f32 	%f107, [_ZZ17my_kernel_kernel0E18placeholder_shared+488];
	ld.shared.f32 	%f108, [_ZZ17my_kernel_kernel0E18placeholder_shared+680];
	ld.shared.f32 	%f109, [_ZZ17my_kernel_kernel0E18placeholder_shared+108];
	ld.shared.f32 	%f110, [_ZZ17my_kernel_kernel0E18placeholder_shared+300];
	ld.shared.f32 	%f111, [_ZZ17my_kernel_kernel0E18placeholder_shared+492];
	ld.shared.f32 	%f112, [_ZZ17my_kernel_kernel0E18placeholder_shared+684];
	ld.shared.f32 	%f113, [_ZZ17my_kernel_kernel0E18placeholder_shared+112];
	ld.shared.f32 	%f114, [_ZZ17my_kernel_kernel0E18placeholder_shared+304];
	ld.shared.f32 	%f115, [_ZZ17my_kernel_kernel0E18placeholder_shared+496];
	ld.shared.f32 	%f116, [_ZZ17my_kernel_kernel0E18placeholder_shared+688];
	ld.shared.f32 	%f117, [_ZZ17my_kernel_kernel0E18placeholder_shared+116];
	ld.shared.f32 	%f118, [_ZZ17my_kernel_kernel0E18placeholder_shared+308];
	ld.shared.f32 	%f119, [_ZZ17my_kernel_kernel0E18placeholder_shared+500];
	ld.shared.f32 	%f120, [_ZZ17my_kernel_kernel0E18placeholder_shared+692];
	ld.shared.f32 	%f121, [_ZZ17my_kernel_kernel0E18placeholder_shared+120];
	ld.shared.f32 	%f122, [_ZZ17my_kernel_kernel0E18placeholder_shared+312];
	ld.shared.f32 	%f123, [_ZZ17my_kernel_kernel0E18placeholder_shared+504];
	ld.shared.f32 	%f124, [_ZZ17my_kernel_kernel0E18placeholder_shared+696];
	ld.shared.f32 	%f125, [_ZZ17my_kernel_kernel0E18placeholder_shared+124];
	ld.shared.f32 	%f126, [_ZZ17my_kernel_kernel0E18placeholder_shared+316];
	ld.shared.f32 	%f127, [_ZZ17my_kernel_kernel0E18placeholder_shared+508];
	ld.shared.f32 	%f128, [_ZZ17my_kernel_kernel0E18placeholder_shared+700];
	ld.shared.f32 	%f129, [_ZZ17my_kernel_kernel0E18placeholder_shared+128];
	ld.shared.f32 	%f130, [_ZZ17my_kernel_kernel0E18placeholder_shared+320];
	ld.shared.f32 	%f131, [_ZZ17my_kernel_kernel0E18placeholder_shared+512];
	ld.shared.f32 	%f132, [_ZZ17my_kernel_kernel0E18placeholder_shared+704];
	ld.shared.f32 	%f133, [_ZZ17my_kernel_kernel0E18placeholder_shared+132];
	ld.shared.f32 	%f134, [_ZZ17my_kernel_kernel0E18placeholder_shared+324];
	ld.shared.f32 	%f135, [_ZZ17my_kernel_kernel0E18placeholder_shared+516];
	ld.shared.f32 	%f136, [_ZZ17my_kernel_kernel0E18placeholder_shared+708];
	ld.shared.f32 	%f137, [_ZZ17my_kernel_kernel0E18placeholder_shared+136];
	ld.shared.f32 	%f138, [_ZZ17my_kernel_kernel0E18placeholder_shared+328];
	ld.shared.f32 	%f139, [_ZZ17my_kernel_kernel0E18placeholder_shared+520];
	ld.shared.f32 	%f140, [_ZZ17my_kernel_kernel0E18placeholder_shared+712];
	ld.shared.f32 	%f141, [_ZZ17my_kernel_kernel0E18placeholder_shared+140];
	ld.shared.f32 	%f142, [_ZZ17my_kernel_kernel0E18placeholder_shared+332];
	ld.shared.f32 	%f143, [_ZZ17my_kernel_kernel0E18placeholder_shared+524];
	ld.shared.f32 	%f144, [_ZZ17my_kernel_kernel0E18placeholder_shared+716];
	ld.shared.f32 	%f145, [_ZZ17my_kernel_kernel0E18placeholder_shared+144];
	ld.shared.f32 	%f146, [_ZZ17my_kernel_kernel0E18placeholder_shared+336];
	ld.shared.f32 	%f147, [_ZZ17my_kernel_kernel0E18placeholder_shared+528];
	ld.shared.f32 	%f148, [_ZZ17my_kernel_kernel0E18placeholder_shared+720];
	ld.shared.f32 	%f149, [_ZZ17my_kernel_kernel0E18placeholder_shared+148];
	ld.shared.f32 	%f150, [_ZZ17my_kernel_kernel0E18placeholder_shared+340];
	ld.shared.f32 	%f151, [_ZZ17my_kernel_kernel0E18placeholder_shared+532];
	ld.shared.f32 	%f152, [_ZZ17my_kernel_kernel0E18placeholder_shared+724];
	ld.shared.f32 	%f153, [_ZZ17my_kernel_kernel0E18placeholder_shared+152];
	ld.shared.f32 	%f154, [_ZZ17my_kernel_kernel0E18placeholder_shared+344];
	ld.shared.f32 	%f155, [_ZZ17my_kernel_kernel0E18placeholder_shared+536];
	ld.shared.f32 	%f156, [_ZZ17my_kernel_kernel0E18placeholder_shared+728];
	ld.shared.f32 	%f157, [_ZZ17my_kernel_kernel0E18placeholder_shared+156];
	ld.shared.f32 	%f158, [_ZZ17my_kernel_kernel0E18placeholder_shared+348];
	ld.shared.f32 	%f159, [_ZZ17my_kernel_kernel0E18placeholder_shared+540];
	ld.shared.f32 	%f160, [_ZZ17my_kernel_kernel0E18placeholder_shared+732];
	ld.shared.f32 	%f161, [_ZZ17my_kernel_kernel0E18placeholder_shared+160];
	ld.shared.f32 	%f162, [_ZZ17my_kernel_kernel0E18placeholder_shared+352];
	ld.shared.f32 	%f163, [_ZZ17my_kernel_kernel0E18placeholder_shared+544];
	ld.shared.f32 	%f164, [_ZZ17my_kernel_kernel0E18placeholder_shared+736];
	ld.shared.f32 	%f165, [_ZZ17my_kernel_kernel0E18placeholder_shared+164];
	ld.shared.f32 	%f166, [_ZZ17my_kernel_kernel0E18placeholder_shared+356];
	ld.shared.f32 	%f167, [_ZZ17my_kernel_kernel0E18placeholder_shared+548];
	ld.shared.f32 	%f168, [_ZZ17my_kernel_kernel0E18placeholder_shared+740];
	ld.shared.f32 	%f169, [_ZZ17my_kernel_kernel0E18placeholder_shared+168];
	ld.shared.f32 	%f170, [_ZZ17my_kernel_kernel0E18placeholder_shared+360];
	ld.shared.f32 	%f171, [_ZZ17my_kernel_kernel0E18placeholder_shared+552];
	ld.shared.f32 	%f172, [_ZZ17my_kernel_kernel0E18placeholder_shared+744];
	ld.shared.f32 	%f173, [_ZZ17my_kernel_kernel0E18placeholder_shared+172];
	ld.shared.f32 	%f174, [_ZZ17my_kernel_kernel0E18placeholder_shared+364];
	ld.shared.f32 	%f175, [_ZZ17my_kernel_kernel0E18placeholder_shared+556];
	ld.shared.f32 	%f176, [_ZZ17my_kernel_kernel0E18placeholder_shared+748];
	ld.shared.f32 	%f177, [_ZZ17my_kernel_kernel0E18placeholder_shared+176];
	ld.shared.f32 	%f178, [_ZZ17my_kernel_kernel0E18placeholder_shared+368];
	ld.shared.f32 	%f179, [_ZZ17my_kernel_kernel0E18placeholder_shared+560];
	ld.shared.f32 	%f180, [_ZZ17my_kernel_kernel0E18placeholder_shared+752];
	ld.shared.f32 	%f181, [_ZZ17my_kernel_kernel0E18placeholder_shared+180];
	ld.shared.f32 	%f182, [_ZZ17my_kernel_kernel0E18placeholder_shared+372];
	ld.shared.f32 	%f183, [_ZZ17my_kernel_kernel0E18placeholder_shared+564];
	ld.shared.f32 	%f184, [_ZZ17my_kernel_kernel0E18placeholder_shared+756];
	ld.shared.f32 	%f185, [_ZZ17my_kernel_kernel0E18placeholder_shared+184];
	ld.shared.f32 	%f186, [_ZZ17my_kernel_kernel0E18placeholder_shared+376];
	ld.shared.f32 	%f187, [_ZZ17my_kernel_kernel0E18placeholder_shared+568];
	ld.shared.f32 	%f188, [_ZZ17my_kernel_kernel0E18placeholder_shared+760];
	ld.shared.f32 	%f189, [_ZZ17my_kernel_kernel0E18placeholder_shared+188];
	ld.shared.f32 	%f190, [_ZZ17my_kernel_kernel0E18placeholder_shared+380];
	ld.shared.f32 	%f191, [_ZZ17my_kernel_kernel0E18placeholder_shared+572];
	mov.b32 	%r62, 0;
	ld.shared.f32 	%f192, [_ZZ17my_kernel_kernel0E18placeholder_shared+764];
$L__BB0_4:
	mul.lo.s32 	%r45, %r62, 192;
	shl.b32 	%r46, %r62, 6;
	mov.u32 	%r47, _ZZ17my_kernel_kernel0E18PaddedInput_shared;
	add.s32 	%r48, %r47, %r46;
	mul.wide.u32 	%rd32, %r45, 4;
	add.s64 	%rd33, %rd1, %rd32;
	ld.local.v4.f32 	{%f378, %f379, %f380, %f381}, [%rd33];
	ld.shared.f32 	%f382, [%r48];
	fma.rn.f32 	%f383, %f382, %f1, %f378;
	ld.shared.f32 	%f384, [%r48+4];
	fma.rn.f32 	%f385, %f384, %f2, %f383;
	ld.shared.f32 	%f386, [%r48+8];
	fma.rn.f32 	%f387, %f386, %f3, %f385;
	ld.shared.f32 	%f388, [%r48+12];
	fma.rn.f32 	%f389, %f388, %f4, %f387;
	fma.rn.f32 	%f390, %f382, %f5, %f379;
	fma.rn.f32 	%f391, %f384, %f6, %f390;
	fma.rn.f32 	%f392, %f386, %f7, %f391;
	fma.rn.f32 	%f393, %f388, %f8, %f392;
	fma.rn.f32 	%f394, %f382, %f9, %f380;
	fma.rn.f32 	%f395, %f384, %f10, %f394;
	fma.rn.f32 	%f396, %f386, %f11, %f395;
	fma.rn.f32 	%f397, %f388, %f12, %f396;
	fma.rn.f32 	%f398, %f382, %f13, %f381;
	fma.rn.f32 	%f399, %f384, %f14, %f398;
	fma.rn.f32 	%f400, %f386, %f15, %f399;
	fma.rn.f32 	%f401, %f388, %f16, %f400;
	st.local.v4.f32 	[%rd33], {%f389, %f393, %f397, %f401};
	ld.local.v4.f32 	{%f402, %f403, %f404, %f405}, [%rd33+16];
	fma.rn.f32 	%f406, %f382, %f17, %f402;
	fma.rn.f32 	%f407, %f384, %f18, %f406;
	fma.rn.f32 	%f408, %f386, %f19, %f407;
	fma.rn.f32 	%f409, %f388, %f20, %f408;
	fma.rn.f32 	%f410, %f382, %f21, %f403;
	fma.rn.f32 	%f411, %f384, %f22, %f410;
	fma.rn.f32 	%f412, %f386, %f23, %f411;
	fma.rn.f32 	%f413, %f388, %f24, %f412;
	fma.rn.f32 	%f414, %f382, %f25, %f404;
	fma.rn.f32 	%f415, %f384, %f26, %f414;
	fma.rn.f32 	%f416, %f386, %f27, %f415;
	fma.rn.f32 	%f417, %f388, %f28, %f416;
	fma.rn.f32 	%f418, %f382, %f29, %f405;
	fma.rn.f32 	%f419, %f384, %f30, %f418;
	fma.rn.f32 	%f420, %f386, %f31, %f419;
	fma.rn.f32 	%f421, %f388, %f32, %f420;
	st.local.v4.f32 	[%rd33+16], {%f409, %f413, %f417, %f421};
	ld.local.v4.f32 	{%f422, %f423, %f424, %f425}, [%rd33+32];
	fma.rn.f32 	%f426, %f382, %f33, %f422;
	fma.rn.f32 	%f427, %f384, %f34, %f426;
	fma.rn.f32 	%f428, %f386, %f35, %f427;
	fma.rn.f32 	%f429, %f388, %f36, %f428;
	fma.rn.f32 	%f430, %f382, %f37, %f423;
	fma.rn.f32 	%f431, %f384, %f38, %f430;
	fma.rn.f32 	%f432, %f386, %f39, %f431;
	fma.rn.f32 	%f433, %f388, %f40, %f432;
	fma.rn.f32 	%f434, %f382, %f41, %f424;
	fma.rn.f32 	%f435, %f384, %f42, %f434;
	fma.rn.f32 	%f436, %f386, %f43, %f435;
	fma.rn.f32 	%f437, %f388, %f44, %f436;
	fma.rn.f32 	%f438, %f382, %f45, %f425;
	fma.rn.f32 	%f439, %f384, %f46, %f438;
	fma.rn.f32 	%f440, %f386, %f47, %f439;
	fma.rn.f32 	%f441, %f388, %f48, %f440;
	st.local.v4.f32 	[%rd33+32], {%f429, %f433, %f437, %f441};
	ld.local.v4.f32 	{%f442, %f443, %f444, %f445}, [%rd33+48];
	fma.rn.f32 	%f446, %f382, %f49, %f442;
	fma.rn.f32 	%f447, %f384, %f50, %f446;
	fma.rn.f32 	%f448, %f386, %f51, %f447;
	fma.rn.f32 	%f449, %f388, %f52, %f448;
	fma.rn.f32 	%f450, %f382, %f53, %f443;
	fma.rn.f32 	%f451, %f384, %f54, %f450;
	fma.rn.f32 	%f452, %f386, %f55, %f451;
	fma.rn.f32 	%f453, %f388, %f56, %f452;
	fma.rn.f32 	%f454, %f382, %f57, %f444;
	fma.rn.f32 	%f455, %f384, %f58, %f454;
	fma.rn.f32 	%f456, %f386, %f59, %f455;
	fma.rn.f32 	%f457, %f388, %f60, %f456;
	fma.rn.f32 	%f458, %f382, %f61, %f445;
	fma.rn.f32 	%f459, %f384, %f62, %f458;
	fma.rn.f32 	%f460, %f386, %f63, %f459;
	fma.rn.f32 	%f461, %f388, %f64, %f460;
	st.local.v4.f32 	[%rd33+48], {%f449, %f453, %f457, %f461};
	ld.local.v4.f32 	{%f462, %f463, %f464, %f465}, [%rd33+64];
	fma.rn.f32 	%f466, %f382, %f65, %f462;
	fma.rn.f32 	%f467, %f384, %f66, %f466;
	fma.rn.f32 	%f468, %f386, %f67, %f467;
	fma.rn.f32 	%f469, %f388, %f68, %f468;
	fma.rn.f32 	%f470, %f382, %f69, %f463;
	fma.rn.f32 	%f471, %f384, %f70, %f470;
	fma.rn.f32 	%f472, %f386, %f71, %f471;
	fma.rn.f32 	%f473, %f388, %f72, %f472;
	fma.rn.f32 	%f474, %f382, %f73, %f464;
	fma.rn.f32 	%f475, %f384, %f74, %f474;
	fma.rn.f32 	%f476, %f386, %f75, %f475;
	fma.rn.f32 	%f477, %f388, %f76, %f476;
	fma.rn.f32 	%f478, %f382, %f77, %f465;
	fma.rn.f32 	%f479, %f384, %f78, %f478;
	fma.rn.f32 	%f480, %f386, %f79, %f479;
	fma.rn.f32 	%f481, %f388, %f80, %f480;
	st.local.v4.f32 	[%rd33+64], {%f469, %f473, %f477, %f481};
	ld.local.v4.f32 	{%f482, %f483, %f484, %f485}, [%rd33+80];
	fma.rn.f32 	%f486, %f382, %f81, %f482;
	fma.rn.f32 	%f487, %f384, %f82, %f486;
	fma.rn.f32 	%f488, %f386, %f83, %f487;
	fma.rn.f32 	%f489, %f388, %f84, %f488;
	fma.rn.f32 	%f490, %f382, %f85, %f483;
	fma.rn.f32 	%f491, %f384, %f86, %f490;
	fma.rn.f32 	%f492, %f386, %f87, %f491;
	fma.rn.f32 	%f493, %f388, %f88, %f492;
	fma.rn.f32 	%f494, %f382, %f89, %f484;
	fma.rn.f32 	%f495, %f384, %f90, %f494;
	fma.rn.f32 	%f496, %f386, %f91, %f495;
	fma.rn.f32 	%f497, %f388, %f92, %f496;
	fma.rn.f32 	%f498, %f382, %f93, %f485;
	fma.rn.f32 	%f499, %f384, %f94, %f498;
	fma.rn.f32 	%f500, %f386, %f95, %f499;
	fma.rn.f32 	%f501, %f388, %f96, %f500;
	st.local.v4.f32 	[%rd33+80], {%f489, %f493, %f497, %f501};
	ld.local.v4.f32 	{%f502, %f503, %f504, %f505}, [%rd33+96];
	fma.rn.f32 	%f506, %f382, %f97, %f502;
	fma.rn.f32 	%f507, %f384, %f98, %f506;
	fma.rn.f32 	%f508, %f386, %f99, %f507;
	fma.rn.f32 	%f509, %f388, %f100, %f508;
	fma.rn.f32 	%f510, %f382, %f101, %f503;
	fma.rn.f32 	%f511, %f384, %f102, %f510;
	fma.rn.f32 	%f512, %f386, %f103, %f511;
	fma.rn.f32 	%f513, %f388, %f104, %f512;
	fma.rn.f32 	%f514, %f382, %f105, %f504;
	fma.rn.f32 	%f515, %f384, %f106, %f514;
	fma.rn.f32 	%f516, %f386, %f107, %f515;
	fma.rn.f32 	%f517, %f388, %f108, %f516;
	fma.rn.f32 	%f518, %f382, %f109, %f505;
	fma.rn.f32 	%f519, %f384, %f110, %f518;
	fma.rn.f32 	%f520, %f386, %f111, %f519;
	fma.rn.f32 	%f521, %f388, %f112, %f520;
	st.local.v4.f32 	[%rd33+96], {%f509, %f513, %f517, %f521};
	ld.local.v4.f32 	{%f522, %f523, %f524, %f525}, [%rd33+112];
	fma.rn.f32 	%f526, %f382, %f113, %f522;
	fma.rn.f32 	%f527, %f384, %f114, %f526;
	fma.rn.f32 	%f528, %f386, %f115, %f527;
	fma.rn.f32 	%f529, %f388, %f116, %f528;
	fma.rn.f32 	%f530, %f382, %f117, %f523;
	fma.rn.f32 	%f531, %f384, %f118, %f530;
	fma.rn.f32 	%f532, %f386, %f119, %f531;
	fma.rn.f32 	%f533, %f388, %f120, %f532;
	fma.rn.f32 	%f534, %f382, %f121, %f524;
	fma.rn.f32 	%f535, %f384, %f122, %f534;
	fma.rn.f32 	%f536, %f386, %f123, %f535;
	fma.rn.f32 	%f537, %f388, %f124, %f536;
	fma.rn.f32 	%f538, %f382, %f125, %f525;
	fma.rn.f32 	%f539, %f384, %f126, %f538;
	fma.rn.f32 	%f540, %f386, %f127, %f539;
	fma.rn.f32 	%f541, %f388, %f128, %f540;
	st.local.v4.f32 	[%rd33+112], {%f529, %f533, %f537, %f541};
	ld.local.v4.f32 	{%f542, %f543, %f544, %f545}, [%rd33+128];
	fma.rn.f32 	%f546, %f382, %f129, %f542;
	fma.rn.f32 	%f547, %f384, %f130, %f546;
	fma.rn.f32 	%f548, %f386, %f131, %f547;
	fma.rn.f32 	%f549, %f388, %f132, %f548;
	fma.rn.f32 	%f550, %f382, %f133, %f543;
	fma.rn.f32 	%f551, %f384, %f134, %f550;
	fma.rn.f32 	%f552, %f386, %f135, %f551;
	fma.rn.f32 	%f553, %f388, %f136, %f552;
	fma.rn.f32 	%f554, %f382, %f137, %f544;
	fma.rn.f32 	%f555, %f384, %f138, %f554;
	fma.rn.f32 	%f556, %f386, %f139, %f555;
	fma.rn.f32 	%f557, %f388, %f140, %f556;
	fma.rn.f32 	%f558, %f382, %f141, %f545;
	fma.rn.f32 	%f559, %f384, %f142, %f558;
	fma.rn.f32 	%f560, %f386, %f143, %f559;
	fma.rn.f32 	%f561, %f388, %f144, %f560;
	st.local.v4.f32 	[%rd33+128], {%f549, %f553, %f557, %f561};
	ld.local.v4.f32 	{%f562, %f563, %f564, %f565}, [%rd33+144];
	fma.rn.f32 	%f566, %f382, %f145, %f562;
	fma.rn.f32 	%f567, %f384, %f146, %f566;
	fma.rn.f32 	%f568, %f386, %f147, %f567;
	fma.rn.f32 	%f569, %f388, %f148, %f568;
	fma.rn.f32 	%f570, %f382, %f149, %f563;
	fma.rn.f32 	%f571, %f384, %f150, %f570;
	fma.rn.f32 	%f572, %f386, %f151, %f571;
	fma.rn.f32 	%f573, %f388, %f152, %f572;
	fma.rn.f32 	%f574, %f382, %f153, %f564;
	fma.rn.f32 	%f575, %f384, %f154, %f574;
	fma.rn.f32 	%f576, %f386, %f155, %f575;
	fma.rn.f32 	%f577, %f388, %f156, %f576;
	fma.rn.f32 	%f578, %f382, %f157, %f565;
	fma.rn.f32 	%f579, %f384, %f158, %f578;
	fma.rn.f32 	%f580, %f386, %f159, %f579;
	fma.rn.f32 	%f581, %f388, %f160, %f580;
	st.local.v4.f32 	[%rd33+144], {%f569, %f573, %f577, %f581};
	ld.local.v4.f32 	{%f582, %f583, %f584, %f585}, [%rd33+160];
	fma.rn.f32 	%f586, %f382, %f161, %f582;
	fma.rn.f32 	%f587, %f384, %f162, %f586;
	fma.rn.f32 	%f588, %f386, %f163, %f587;
	fma.rn.f32 	%f589, %f388, %f164, %f588;
	fma.rn.f32 	%f590, %f382, %f165, %f583;
	fma.rn.f32 	%f591, %f384, %f166, %f590;
	fma.rn.f32 	%f592, %f386, %f167, %f591;
	fma.rn.f32 	%f593, %f388, %f168, %f592;
	fma.rn.f32 	%f594, %f382, %f169, %f584;
	fma.rn.f32 	%f595, %f384, %f170, %f594;
	fma.rn.f32 	%f596, %f386, %f171, %f595;
	fma.rn.f32 	%f597, %f388, %f172, %f596;
	fma.rn.f32 	%f598, %f382, %f173, %f585;
	fma.rn.f32 	%f599, %f384, %f174, %f598;
	fma.rn.f32 	%f600, %f386, %f175, %f599;
	fma.rn.f32 	%f601, %f388, %f176, %f600;
	st.local.v4.f32 	[%rd33+160], {%f589, %f593, %f597, %f601};
	ld.local.v4.f32 	{%f602, %f603, %f604, %f605}, [%rd33+176];
	fma.rn.f32 	%f606, %f382, %f177, %f602;
	fma.rn.f32 	%f607, %f384, %f178, %f606;
	fma.rn.f32 	%f608, %f386, %f179, %f607;
	fma.rn.f32 	%f609, %f388, %f180, %f608;
	fma.rn.f32 	%f610, %f382, %f181, %f603;
	fma.rn.f32 	%f611, %f384, %f182, %f610;
	fma.rn.f32 	%f612, %f386, %f183, %f611;
	fma.rn.f32 	%f613, %f388, %f184, %f612;
	fma.rn.f32 	%f614, %f382, %f185, %f604;
	fma.rn.f32 	%f615, %f384, %f186, %f614;
	fma.rn.f32 	%f616, %f386, %f187, %f615;
	fma.rn.f32 	%f617, %f388, %f188, %f616;
	fma.rn.f32 	%f618, %f382, %f189, %f605;
	fma.rn.f32 	%f619, %f384, %f190, %f618;
	fma.rn.f32 	%f620, %f386, %f191, %f619;
	fma.rn.f32 	%f621, %f388, %f192, %f620;
	st.local.v4.f32 	[%rd33+176], {%f609, %f613, %f617, %f621};
	ld.local.v4.f32 	{%f622, %f623, %f624, %f625}, [%rd33+192];
	ld.shared.f32 	%f626, [%r48+16];
	fma.rn.f32 	%f627, %f626, %f1, %f622;
	ld.shared.f32 	%f628, [%r48+20];
	fma.rn.f32 	%f629, %f628, %f2, %f627;
	ld.shared.f32 	%f630, [%r48+24];
	fma.rn.f32 	%f631, %f630, %f3, %f629;
	ld.shared.f32 	%f632, [%r48+28];
	fma.rn.f32 	%f633, %f632, %f4, %f631;
	fma.rn.f32 	%f634, %f626, %f5, %f623;
	fma.rn.f32 	%f635, %f628, %f6, %f634;
	fma.rn.f32 	%f636, %f630, %f7, %f635;
	fma.rn.f32 	%f637, %f632, %f8, %f636;
	fma.rn.f32 	%f638, %f626, %f9, %f624;
	fma.rn.f32 	%f639, %f628, %f10, %f638;
	fma.rn.f32 	%f640, %f630, %f11, %f639;
	fma.rn.f32 	%f641, %f632, %f12, %f640;
	fma.rn.f32 	%f642, %f626, %f13, %f625;
	fma.rn.f32 	%f643, %f628, %f14, %f642;
	fma.rn.f32 	%f644, %f630, %f15, %f643;
	fma.rn.f32 	%f645, %f632, %f16, %f644;
	st.local.v4.f32 	[%rd33+192], {%f633, %f637, %f641, %f645};
	ld.local.v4.f32 	{%f646, %f647, %f648, %f649}, [%rd33+208];
	fma.rn.f32 	%f650, %f626, %f17, %f646;
	fma.rn.f32 	%f651, %f628, %f18, %f650;
	fma.rn.f32 	%f652, %f630, %f19, %f651;
	fma.rn.f32 	%f653, %f632, %f20, %f652;
	fma.rn.f32 	%f654, %f626, %f21, %f647;
	fma.rn.f32 	%f655, %f628, %f22, %f654;
	fma.rn.f32 	%f656, %f630, %f23, %f655;
	fma.rn.f32 	%f657, %f632, %f24, %f656;
	fma.rn.f32 	%f658, %f626, %f25, %f648;
	fma.rn.f32 	%f659, %f628, %f26, %f658;
	fma.rn.f32 	%f660, %f630, %f27, %f659;
	fma.rn.f32 	%f661, %f632, %f28, %f660;
	fma.rn.f32 	%f662, %f626, %f29, %f649;
	fma.rn.f32 	%f663, %f628, %f30, %f662;
	fma.rn.f32 	%f664, %f630, %f31, %f663;
	fma.rn.f32 	%f665, %f632, %f32, %f664;
	st.local.v4.f32 	[%rd33+208], {%f653, %f657, %f661, %f665};
	ld.local.v4.f32 	{%f666, %f667, %f668, %f669}, [%rd33+224];
	fma.rn.f32 	%f670, %f626, %f33, %f666;
	fma.rn.f32 	%f671, %f628, %f34, %f670;
	fma.rn.f32 	%f672, %f630, %f35, %f671;
	fma.rn.f32 	%f673, %f632, %f36, %f672;
	fma.rn.f32 	%f674, %f626, %f37, %f667;
	fma.rn.f32 	%f675, %f628, %f38, %f674;
	fma.rn.f32 	%f676, %f630, %f39, %f675;
	fma.rn.f32 	%f677, %f632, %f40, %f676;
	fma.rn.f32 	%f678, %f626, %f41, %f668;
	fma.rn.f32 	%f679, %f628, %f42, %f678;
	fma.rn.f32 	%f680, %f630, %f43, %f679;
	fma.rn.f32 	%f681, %f632, %f44, %f680;
	fma.rn.f32 	%f682, %f626, %f45, %f669;
	fma.rn.f32 	%f683, %f628, %f46, %f682;
	fma.rn.f32 	%f684, %f630, %f47, %f683;
	fma.rn.f32 	%f685, %f632, %f48, %f684;
	st.local.v4.f32 	[%rd33+224], {%f673, %f677, %f681, %f685};
	ld.local.v4.f32 	{%f686, %f687, %f688, %f689}, [%rd33+240];
	fma.rn.f32 	%f690, %f626, %f49, %f686;
	fma.rn.f32 	%f691, %f628, %f50, %f690;
	fma.rn.f32 	%f692, %f630, %f51, %f691;
	fma.rn.f32 	%f693, %f632, %f52, %f692;
	fma.rn.f32 	%f694, %f626, %f53, %f687;
	fma.rn.f32 	%f695, %f628, %f54, %f694;
	fma.rn.f32 	%f696, %f630, %f55, %f695;
	fma.rn.f32 	%f697, %f632, %f56, %f696;
	fma.rn.f32 	%f698, %f626, %f57, %f688;
	fma.rn.f32 	%f699, %f628, %f58, %f698;
	fma.rn.f32 	%f700, %f630, %f59, %f699;
	fma.rn.f32 	%f701, %f632, %f60, %f700;
	fma.rn.f32 	%f702, %f626, %f61, %f689;
	fma.rn.f32 	%f703, %f628, %f62, %f702;
	fma.rn.f32 	%f704, %f630, %f63, %f703;
	fma.rn.f32 	%f705, %f632, %f64, %f704;
	st.local.v4.f32 	[%rd33+240], {%f693, %f697, %f701, %f705};
	ld.local.v4.f32 	{%f706, %f707, %f708, %f709}, [%rd33+256];
	fma.rn.f32 	%f710, %f626, %f65, %f706;
	fma.rn.f32 	%f711, %f628, %f66, %f710;
	fma.rn.f32 	%f712, %f630, %f67, %f711;
	fma.rn.f32 	%f713, %f632, %f68, %f712;
	fma.rn.f32 	%f714, %f626, %f69, %f707;
	fma.rn.f32 	%f715, %f628, %f70, %f714;
	fma.rn.f32 	%f716, %f630, %f71, %f715;
	fma.rn.f32 	%f717, %f632, %f72, %f716;
	fma.rn.f32 	%f718, %f626, %f73, %f708;
	fma.rn.f32 	%f719, %f628, %f74, %f718;
	fma.rn.f32 	%f720, %f630, %f75, %f719;
	fma.rn.f32 	%f721, %f632, %f76, %f720;
	fma.rn.f32 	%f722, %f626, %f77, %f709;
	fma.rn.f32 	%f723, %f628, %f78, %f722;
	fma.rn.f32 	%f724, %f630, %f79, %f723;
	fma.rn.f32 	%f725, %f632, %f80, %f724;
	st.local.v4.f32 	[%rd33+256], {%f713, %f717, %f721, %f725};
	ld.local.v4.f32 	{%f726, %f727, %f728, %f729}, [%rd33+272];
	fma.rn.f32 	%f730, %f626, %f81, %f726;
	fma.rn.f32 	%f731, %f628, %f82, %f730;
	fma.rn.f32 	%f732, %f630, %f83, %f731;
	fma.rn.f32 	%f733, %f632, %f84, %f732;
	fma.rn.f32 	%f734, %f626, %f85, %f727;
	fma.rn.f32 	%f735, %f628, %f86, %f734;
	fma.rn.f32 	%f736, %f630, %f87, %f735;
	fma.rn.f32 	%f737, %f632, %f88, %f736;
	fma.rn.f32 	%f738, %f626, %f89, %f728;
	fma.rn.f32 	%f739, %f628, %f90, %f738;
	fma.rn.f32 	%f740, %f630, %f91, %f739;
	fma.rn.f32 	%f741, %f632, %f92, %f740;
	fma.rn.f32 	%f742, %f626, %f93, %f729;
	fma.rn.f32 	%f743, %f628, %f94, %f742;
	fma.rn.f32 	%f744, %f630, %f95, %f743;
	fma.rn.f32 	%f745, %f632, %f96, %f744;
	st.local.v4.f32 	[%rd33+272], {%f733, %f737, %f741, %f745};
	ld.local.v4.f32 	{%f746, %f747, %f748, %f749}, [%rd33+288];
	fma.rn.f32 	%f750, %f626, %f97, %f746;
	fma.rn.f32 	%f751, %f628, %f98, %f750;
	fma.rn.f32 	%f752, %f630, %f99, %f751;
	fma.rn.f32 	%f753, %f632, %f100, %f752;
	fma.rn.f32 	%f754, %f626, %f101, %f747;
	fma.rn.f32 	%f755, %f628, %f102, %f754;
	fma.rn.f32 	%f756, %f630, %f103, %f755;
	fma.rn.f32 	%f757, %f632, %f104, %f756;
	fma.rn.f32 	%f758, %f626, %f105, %f748;
	fma.rn.f32 	%f759, %f628, %f106, %f758;
	fma.rn.f32 	%f760, %f630, %f107, %f759;
	fma.rn.f32 	%f761, %f632, %f108, %f760;
	fma.rn.f32 	%f762, %f626, %f109, %f749;
	fma.rn.f32 	%f763, %f628, %f110, %f762;
	fma.rn.f32 	%f764, %f630, %f111, %f763;
	fma.rn.f32 	%f765, %f632, %f112, %f764;
	st.local.v4.f32 	[%rd33+288], {%f753, %f757, %f761, %f765};
	ld.local.v4.f32 	{%f766, %f767, %f768, %f769}, [%rd33+304];
	fma.rn.f32 	%f770, %f626, %f113, %f766;
	fma.rn.f32 	%f771, %f628, %f114, %f770;
	fma.rn.f32 	%f772, %f630, %f115, %f771;
	fma.rn.f32 	%f773, %f632, %f116, %f772;
	fma.rn.f32 	%f774, %f626, %f117, %f767;
	fma.rn.f32 	%f775, %f628, %f118, %f774;
	fma.rn.f32 	%f776, %f630, %f119, %f775;
	fma.rn.f32 	%f777, %f632, %f120, %f776;
	fma.rn.f32 	%f778, %f626, %f121, %f768;
	fma.rn.f32 	%f779, %f628, %f122, %f778;
	fma.rn.f32 	%f780, %f630, %f123, %f779;
	fma.rn.f32 	%f781, %f632, %f124, %f780;
	fma.rn.f32 	%f782, %f626, %f125, %f769;
	fma.rn.f32 	%f783, %f628, %f126, %f782;
	fma.rn.f32 	%f784, %f630, %f127, %f783;
	fma.rn.f32 	%f785, %f632, %f128, %f784;
	st.local.v4.f32 	[%rd33+304], {%f773, %f777, %f781, %f785};
	ld.local.v4.f32 	{%f786, %f787, %f788, %f789}, [%rd33+320];
	fma.rn.f32 	%f790, %f626, %f129, %f786;
	fma.rn.f32 	%f791, %f628, %f130, %f790;
	fma.rn.f32 	%f792, %f630, %f131, %f791;
	fma.rn.f32 	%f793, %f632, %f132, %f792;
	fma.rn.f32 	%f794, %f626, %f133, %f787;
	fma.rn.f32 	%f795, %f628, %f134, %f794;
	fma.rn.f32 	%f796, %f630, %f135, %f795;
	fma.rn.f32 	%f797, %f632, %f136, %f796;
	fma.rn.f32 	%f798, %f626, %f137, %f788;
	fma.rn.f32 	%f799, %f628, %f138, %f798;
	fma.rn.f32 	%f800, %f630, %f139, %f799;
	fma.rn.f32 	%f801, %f632, %f140, %f800;
	fma.rn.f32 	%f802, %f626, %f141, %f789;
	fma.rn.f32 	%f803, %f628, %f142, %f802;
	fma.rn.f32 	%f804, %f630, %f143, %f803;
	fma.rn.f32 	%f805, %f632, %f144, %f804;
	st.local.v4.f32 	[%rd33+320], {%f793, %f797, %f801, %f805};
	ld.local.v4.f32 	{%f806, %f807, %f808, %f809}, [%rd33+336];
	fma.rn.f32 	%f810, %f626, %f145, %f806;
	fma.rn.f32 	%f811, %f628, %f146, %f810;
	fma.rn.f32 	%f812, %f630, %f147, %f811;
	fma.rn.f32 	%f813, %f632, %f148, %f812;
	fma.rn.f32 	%f814, %f626, %f149, %f807;
	fma.rn.f32 	%f815, %f628, %f150, %f814;
	fma.rn.f32 	%f816, %f630, %f151, %f815;
	fma.rn.f32 	%f817, %f632, %f152, %f816;
	fma.rn.f32 	%f818, %f626, %f153, %f808;
	fma.rn.f32 	%f819, %f628, %f154, %f818;
	fma.rn.f32 	%f820, %f630, %f155, %f819;
	fma.rn.f32 	%f821, %f632, %f156, %f820;
	fma.rn.f32 	%f822, %f626, %f157, %f809;
	fma.rn.f32 	%f823, %f628, %f158, %f822;
	fma.rn.f32 	%f824, %f630, %f159, %f823;
	fma.rn.f32 	%f825, %f632, %f160, %f824;
	st.local.v4.f32 	[%rd33+336], {%f813, %f817, %f821, %f825};
	ld.local.v4.f32 	{%f826, %f827, %f828, %f829}, [%rd33+352];
	fma.rn.f32 	%f830, %f626, %f161, %f826;
	fma.rn.f32 	%f831, %f628, %f162, %f830;
	fma.rn.f32 	%f832, %f630, %f163, %f831;
	fma.rn.f32 	%f833, %f632, %f164, %f832;
	fma.rn.f32 	%f834, %f626, %f165, %f827;
	fma.rn.f32 	%f835, %f628, %f166, %f834;
	fma.rn.f32 	%f836, %f630, %f167, %f835;
	fma.rn.f32 	%f837, %f632, %f168, %f836;
	fma.rn.f32 	%f838, %f626, %f169, %f828;
	fma.rn.f32 	%f839, %f628, %f170, %f838;
	fma.rn.f32 	%f840, %f630, %f171, %f839;
	fma.rn.f32 	%f841, %f632, %f172, %f840;
	fma.rn.f32 	%f842, %f626, %f173, %f829;
	fma.rn.f32 	%f843, %f628, %f174, %f842;
	fma.rn.f32 	%f844, %f630, %f175, %f843;
	fma.rn.f32 	%f845, %f632, %f176, %f844;
	st.local.v4.f32 	[%rd33+352], {%f833, %f837, %f841, %f845};
	ld.local.v4.f32 	{%f846, %f847, %f848, %f849}, [%rd33+368];
	fma.rn.f32 	%f850, %f626, %f177, %f846;
	fma.rn.f32 	%f851, %f628, %f178, %f850;
	fma.rn.f32 	%f852, %f630, %f179, %f851;
	fma.rn.f32 	%f853, %f632, %f180, %f852;
	fma.rn.f32 	%f854, %f626, %f181, %f847;
	fma.rn.f32 	%f855, %f628, %f182, %f854;
	fma.rn.f32 	%f856, %f630, %f183, %f855;
	fma.rn.f32 	%f857, %f632, %f184, %f856;
	fma.rn.f32 	%f858, %f626, %f185, %f848;
	fma.rn.f32 	%f859, %f628, %f186, %f858;
	fma.rn.f32 	%f860, %f630, %f187, %f859;
	fma.rn.f32 	%f861, %f632, %f188, %f860;
	fma.rn.f32 	%f862, %f626, %f189, %f849;
	fma.rn.f32 	%f863, %f628, %f190, %f862;
	fma.rn.f32 	%f864, %f630, %f191, %f863;
	fma.rn.f32 	%f865, %f632, %f192, %f864;
	st.local.v4.f32 	[%rd33+368], {%f853, %f857, %f861, %f865};
	ld.local.v4.f32 	{%f866, %f867, %f868, %f869}, [%rd33+384];
	ld.shared.f32 	%f870, [%r48+32];
	fma.rn.f32 	%f871, %f870, %f1, %f866;
	ld.shared.f32 	%f872, [%r48+36];
	fma.rn.f32 	%f873, %f872, %f2, %f871;
	ld.shared.f32 	%f874, [%r48+40];
	fma.rn.f32 	%f875, %f874, %f3, %f873;
	ld.shared.f32 	%f876, [%r48+44];
	fma.rn.f32 	%f877, %f876, %f4, %f875;
	fma.rn.f32 	%f878, %f870, %f5, %f867;
	fma.rn.f32 	%f879, %f872, %f6, %f878;
	fma.rn.f32 	%f880, %f874, %f7, %f879;
	fma.rn.f32 	%f881, %f876, %f8, %f880;
	fma.rn.f32 	%f882, %f870, %f9, %f868;
	fma.rn.f32 	%f883, %f872, %f10, %f882;
	fma.rn.f32 	%f884, %f874, %f11, %f883;
	fma.rn.f32 	%f885, %f876, %f12, %f884;
	fma.rn.f32 	%f886, %f870, %f13, %f869;
	fma.rn.f32 	%f887, %f872, %f14, %f886;
	fma.rn.f32 	%f888, %f874, %f15, %f887;
	fma.rn.f32 	%f889, %f876, %f16, %f888;
	st.local.v4.f32 	[%rd33+384], {%f877, %f881, %f885, %f889};
	ld.local.v4.f32 	{%f890, %f891, %f892, %f893}, [%rd33+400];
	fma.rn.f32 	%f894, %f870, %f17, %f890;
	fma.rn.f32 	%f895, %f872, %f18, %f894;
	fma.rn.f32 	%f896, %f874, %f19, %f895;
	fma.rn.f32 	%f897, %f876, %f20, %f896;
	fma.rn.f32 	%f898, %f870, %f21, %f891;
	fma.rn.f32 	%f899, %f872, %f22, %f898;
	fma.rn.f32 	%f900, %f874, %f23, %f899;
	fma.rn.f32 	%f901, %f876, %f24, %f900;
	fma.rn.f32 	%f902, %f870, %f25, %f892;
	fma.rn.f32 	%f903, %f872, %f26, %f902;
	fma.rn.f32 	%f904, %f874, %f27, %f903;
	fma.rn.f32 	%f905, %f876, %f28, %f904;
	fma.rn.f32 	%f906, %f870, %f29, %f893;
	fma.rn.f32 	%f907, %f872, %f30, %f906;
	fma.rn.f32 	%f908, %f874, %f31, %f907;
	fma.rn.f32 	%f909, %f876, %f32, %f908;
	st.local.v4.f32 	[%rd33+400], {%f897, %f901, %f905, %f909};
	ld.local.v4.f32 	{%f910, %f911, %f912, %f913}, [%rd33+416];
	fma.rn.f32 	%f914, %f870, %f33, %f910;
	fma.rn.f32 	%f915, %f872, %f34, %f914;
	fma.rn.f32 	%f916, %f874, %f35, %f915;
	fma.rn.f32 	%f917, %f876, %f36, %f916;
	fma.rn.f32 	%f918, %f870, %f37, %f911;
	fma.rn.f32 	%f919, %f872, %f38, %f918;
	fma.rn.f32 	%f920, %f874, %f39, %f919;
	fma.rn.f32 	%f921, %f876, %f40, %f920;
	fma.rn.f32 	%f922, %f870, %f41, %f912;
	fma.rn.f32 	%f923, %f872, %f42, %f922;
	fma.rn.f32 	%f924, %f874, %f43, %f923;
	fma.rn.f32 	%f925, %f876, %f44, %f924;
	fma.rn.f32 	%f926, %f870, %f45, %f913;
	fma.rn.f32 	%f927, %f872, %f46, %f926;
	fma.rn.f32 	%f928, %f874, %f47, %f927;
	fma.rn.f32 	%f929, %f876, %f48, %f928;
	st.local.v4.f32 	[%rd33+416], {%f917, %f921, %f925, %f929};
	ld.local.v4.f32 	{%f930, %f931, %f932, %f933}, [%rd33+432];
	fma.rn.f32 	%f934, %f870, %f49, %f930;
	fma.rn.f32 	%f935, %f872, %f50, %f934;
	fma.rn.f32 	%f936, %f874, %f51, %f935;
	fma.rn.f32 	%f937, %f876, %f52, %f936;
	fma.rn.f32 	%f938, %f870, %f53, %f931;
	fma.rn.f32 	%f939, %f872, %f54, %f938;
	fma.rn.f32 	%f940, %f874, %f55, %f939;
	fma.rn.f32 	%f941, %f876, %f56, %f940;
	fma.rn.f32 	%f942, %f870, %f57, %f932;
	fma.rn.f32 	%f943, %f872, %f58, %f942;
	fma.rn.f32 	%f944, %f874, %f59, %f943;
	fma.rn.f32 	%f945, %f876, %f60, %f944;
	fma.rn.f32 	%f946, %f870, %f61, %f933;
	fma.rn.f32 	%f947, %f872, %f62, %f946;
	fma.rn.f32 	%f948, %f874, %f63, %f947;
	fma.rn.f32 	%f949, %f876, %f64, %f948;
	st.local.v4.f32 	[%rd33+432], {%f937, %f941, %f945, %f949};
	ld.local.v4.f32 	{%f950, %f951, %f952, %f953}, [%rd33+448];
	fma.rn.f32 	%f954, %f870, %f65, %f950;
	fma.rn.f32 	%f955, %f872, %f66, %f954;
	fma.rn.f32 	%f956, %f874, %f67, %f955;
	fma.rn.f32 	%f957, %f876, %f68, %f956;
	fma.rn.f32 	%f958, %f870, %f69, %f951;
	fma.rn.f32 	%f959, %f872, %f70, %f958;
	fma.rn.f32 	%f960, %f874, %f71, %f959;
	fma.rn.f32 	%f961, %f876, %f72, %f960;
	fma.rn.f32 	%f962, %f870, %f73, %f952;
	fma.rn.f32 	%f963, %f872, %f74, %f962;
	fma.rn.f32 	%f964, %f874, %f75, %f963;
	fma.rn.f32 	%f965, %f876, %f76, %f964;
	fma.rn.f32 	%f966, %f870, %f77, %f953;
	fma.rn.f32 	%f967, %f872, %f78, %f966;
	fma.rn.f32 	%f968, %f874, %f79, %f967;
	fma.rn.f32 	%f969, %f876, %f80, %f968;
	st.local.v4.f32 	[%rd33+448], {%f957, %f961, %f965, %f969};
	ld.local.v4.f32 	{%f970, %f971, %f972, %f973}, [%rd33+464];
	fma.rn.f32 	%f974, %f870, %f81, %f970;
	fma.rn.f32 	%f975, %f872, %f82, %f974;
	fma.rn.f32 	%f976, %f874, %f83, %f975;
	fma.rn.f32 	%f977, %f876, %f84, %f976;
	fma.rn.f32 	%f978, %f870, %f85, %f971;
	fma.rn.f32 	%f979, %f872, %f86, %f978;
	fma.rn.f32 	%f980, %f874, %f87, %f979;
	fma.rn.f32 	%f981, %f876, %f88, %f980;
	fma.rn.f32 	%f982, %f870, %f89, %f972;
	fma.rn.f32 	%f983, %f872, %f90, %f982;
	fma.rn.f32 	%f984, %f874, %f91, %f983;
	fma.rn.f32 	%f985, %f876, %f92, %f984;
	fma.rn.f32 	%f986, %f870, %f93, %f973;
	fma.rn.f32 	%f987, %f872, %f94, %f986;
	fma.rn.f32 	%f988, %f874, %f95, %f987;
	fma.rn.f32 	%f989, %f876, %f96, %f988;
	st.local.v4.f32 	[%rd33+464], {%f977, %f981, %f985, %f989};
	ld.local.v4.f32 	{%f990, %f991, %f992, %f993}, [%rd33+480];
	fma.rn.f32 	%f994, %f870, %f97, %f990;
	fma.rn.f32 	%f995, %f872, %f98, %f994;
	fma.rn.f32 	%f996, %f874, %f99, %f995;
	fma.rn.f32 	%f997, %f876, %f100, %f996;
	fma.rn.f32 	%f998, %f870, %f101, %f991;
	fma.rn.f32 	%f999, %f872, %f102, %f998;
	fma.rn.f32 	%f1000, %f874, %f103, %f999;
	fma.rn.f32 	%f1001, %f876, %f104, %f1000;
	fma.rn.f32 	%f1002, %f870, %f105, %f992;
	fma.rn.f32 	%f1003, %f872, %f106, %f1002;
	fma.rn.f32 	%f1004, %f874, %f107, %f1003;
	fma.rn.f32 	%f1005, %f876, %f108, %f1004;
	fma.rn.f32 	%f1006, %f870, %f109, %f993;
	fma.rn.f32 	%f1007, %f872, %f110, %f1006;
	fma.rn.f32 	%f1008, %f874, %f111, %f1007;
	fma.rn.f32 	%f1009, %f876, %f112, %f1008;
	st.local.v4.f32 	[%rd33+480], {%f997, %f1001, %f1005, %f1009};
	ld.local.v4.f32 	{%f1010, %f1011, %f1012, %f1013}, [%rd33+496];
	fma.rn.f32 	%f1014, %f870, %f113, %f1010;
	fma.rn.f32 	%f1015, %f872, %f114, %f1014;
	fma.rn.f32 	%f1016, %f874, %f115, %f1015;
	fma.rn.f32 	%f1017, %f876, %f116, %f1016;
	fma.rn.f32 	%f1018, %f870, %f117, %f1011;
	fma.rn.f32 	%f1019, %f872, %f118, %f1018;
	fma.rn.f32 	%f1020, %f874, %f119, %f1019;
	fma.rn.f32 	%f1021, %f876, %f120, %f1020;
	fma.rn.f32 	%f1022, %f870, %f121, %f1012;
	fma.rn.f32 	%f1023, %f872, %f122, %f1022;
	fma.rn.f32 	%f1024, %f874, %f123, %f1023;
	fma.rn.f32 	%f1025, %f876, %f124, %f1024;
	fma.rn.f32 	%f1026, %f870, %f125, %f1013;
	fma.rn.f32 	%f1027, %f872, %f126, %f1026;
	fma.rn.f32 	%f1028, %f874, %f127, %f1027;
	fma.rn.f32 	%f1029, %f876, %f128, %f1028;
	st.local.v4.f32 	[%rd33+496], {%f1017, %f1021, %f1025, %f1029};
	ld.local.v4.f32 	{%f1030, %f1031, %f1032, %f1033}, [%rd33+512];
	fma.rn.f32 	%f1034, %f870, %f129, %f1030;
	fma.rn.f32 	%f1035, %f872, %f130, %f1034;
	fma.rn.f32 	%f1036, %f874, %f131, %f1035;
	fma.rn.f32 	%f1037, %f876, %f132, %f1036;
	fma.rn.f32 	%f1038, %f870, %f133, %f1031;
	fma.rn.f32 	%f1039, %f872, %f134, %f1038;
	fma.rn.f32 	%f1040, %f874, %f135, %f1039;
	fma.rn.f32 	%f1041, %f876, %f136, %f1040;
	fma.rn.f32 	%f1042, %f870, %f137, %f1032;
	fma.rn.f32 	%f1043, %f872, %f138, %f1042;
	fma.rn.f32 	%f1044, %f874, %f139, %f1043;
	fma.rn.f32 	%f1045, %f876, %f140, %f1044;
	fma.rn.f32 	%f1046, %f870, %f141, %f1033;
	fma.rn.f32 	%f1047, %f872, %f142, %f1046;
	fma.rn.f32 	%f1048, %f874, %f143, %f1047;
	fma.rn.f32 	%f1049, %f876, %f144, %f1048;
	st.local.v4.f32 	[%rd33+512], {%f1037, %f1041, %f1045, %f1049};
	ld.local.v4.f32 	{%f1050, %f1051, %f1052, %f1053}, [%rd33+528];
	fma.rn.f32 	%f1054, %f870, %f145, %f1050;
	fma.rn.f32 	%f1055, %f872, %f146, %f1054;
	fma.rn.f32 	%f1056, %f874, %f147, %f1055;
	fma.rn.f32 	%f1057, %f876, %f148, %f1056;
	fma.rn.f32 	%f1058, %f870, %f149, %f1051;
	fma.rn.f32 	%f1059, %f872, %f150, %f1058;
	fma.rn.f32 	%f1060, %f874, %f151, %f1059;
	fma.rn.f32 	%f1061, %f876, %f152, %f1060;
	fma.rn.f32 	%f1062, %f870, %f153, %f1052;
	fma.rn.f32 	%f1063, %f872, %f154, %f1062;
	fma.rn.f32 	%f1064, %f874, %f155, %f1063;
	fma.rn.f32 	%f1065, %f876, %f156, %f1064;
	fma.rn.f32 	%f1066, %f870, %f157, %f1053;
	fma.rn.f32 	%f1067, %f872, %f158, %f1066;
	fma.rn.f32 	%f1068, %f874, %f159, %f1067;
	fma.rn.f32 	%f1069, %f876, %f160, %f1068;
	st.local.v4.f32 	[%rd33+528], {%f1057, %f1061, %f1065, %f1069};
	ld.local.v4.f32 	{%f1070, %f1071, %f1072, %f1073}, [%rd33+544];
	fma.rn.f32 	%f1074, %f870, %f161, %f1070;
	fma.rn.f32 	%f1075, %f872, %f162, %f1074;
	fma.rn.f32 	%f1076, %f874, %f163, %f1075;
	fma.rn.f32 	%f1077, %f876, %f164, %f1076;
	fma.rn.f32 	%f1078, %f870, %f165, %f1071;
	fma.rn.f32 	%f1079, %f872, %f166, %f1078;
	fma.rn.f32 	%f1080, %f874, %f167, %f1079;
	fma.rn.f32 	%f1081, %f876, %f168, %f1080;
	fma.rn.f32 	%f1082, %f870, %f169, %f1072;
	fma.rn.f32 	%f1083, %f872, %f170, %f1082;
	fma.rn.f32 	%f1084, %f874, %f171, %f1083;
	fma.rn.f32 	%f1085, %f876, %f172, %f1084;
	fma.rn.f32 	%f1086, %f870, %f173, %f1073;
	fma.rn.f32 	%f1087, %f872, %f174, %f1086;
	fma.rn.f32 	%f1088, %f874, %f175, %f1087;
	fma.rn.f32 	%f1089, %f876, %f176, %f1088;
	st.local.v4.f32 	[%rd33+544], {%f1077, %f1081, %f1085, %f1089};
	ld.local.v4.f32 	{%f1090, %f1091, %f1092, %f1093}, [%rd33+560];
	fma.rn.f32 	%f1094, %f870, %f177, %f1090;
	fma.rn.f32 	%f1095, %f872, %f178, %f1094;
	fma.rn.f32 	%f1096, %f874, %f179, %f1095;
	fma.rn.f32 	%f1097, %f876, %f180, %f1096;
	fma.rn.f32 	%f1098, %f870, %f181, %f1091;
	fma.rn.f32 	%f1099, %f872, %f182, %f1098;
	fma.rn.f32 	%f1100, %f874, %f183, %f1099;
	fma.rn.f32 	%f1101, %f876, %f184, %f1100;
	fma.rn.f32 	%f1102, %f870, %f185, %f1092;
	fma.rn.f32 	%f1103, %f872, %f186, %f1102;
	fma.rn.f32 	%f1104, %f874, %f187, %f1103;
	fma.rn.f32 	%f1105, %f876, %f188, %f1104;
	fma.rn.f32 	%f1106, %f870, %f189, %f1093;
	fma.rn.f32 	%f1107, %f872, %f190, %f1106;
	fma.rn.f32 	%f1108, %f874, %f191, %f1107;
	fma.rn.f32 	%f1109, %f876, %f192, %f1108;
	st.local.v4.f32 	[%rd33+560], {%f1097, %f1101, %f1105, %f1109};
	ld.local.v4.f32 	{%f1110, %f1111, %f1112, %f1113}, [%rd33+576];
	ld.shared.f32 	%f1114, [%r48+48];
	fma.rn.f32 	%f1115, %f1114, %f1, %f1110;
	ld.shared.f32 	%f1116, [%r48+52];
	fma.rn.f32 	%f1117, %f1116, %f2, %f1115;
	ld.shared.f32 	%f1118, [%r48+56];
	fma.rn.f32 	%f1119, %f1118, %f3, %f1117;
	ld.shared.f32 	%f1120, [%r48+60];
	fma.rn.f32 	%f1121, %f1120, %f4, %f1119;
	fma.rn.f32 	%f1122, %f1114, %f5, %f1111;
	fma.rn.f32 	%f1123, %f1116, %f6, %f1122;
	fma.rn.f32 	%f1124, %f1118, %f7, %f1123;
	fma.rn.f32 	%f1125, %f1120, %f8, %f1124;
	fma.rn.f32 	%f1126, %f1114, %f9, %f1112;
	fma.rn.f32 	%f1127, %f1116, %f10, %f1126;
	fma.rn.f32 	%f1128, %f1118, %f11, %f1127;
	fma.rn.f32 	%f1129, %f1120, %f12, %f1128;
	fma.rn.f32 	%f1130, %f1114, %f13, %f1113;
	fma.rn.f32 	%f1131, %f1116, %f14, %f1130;
	fma.rn.f32 	%f1132, %f1118, %f15, %f1131;
	fma.rn.f32 	%f1133, %f1120, %f16, %f1132;
	st.local.v4.f32 	[%rd33+576], {%f1121, %f1125, %f1129, %f1133};
	ld.local.v4.f32 	{%f1134, %f1135, %f1136, %f1137}, [%rd33+592];
	fma.rn.f32 	%f1138, %f1114, %f17, %f1134;
	fma.rn.f32 	%f1139, %f1116, %f18, %f1138;
	fma.rn.f32 	%f1140, %f1118, %f19, %f1139;
	fma.rn.f32 	%f1141, %f1120, %f20, %f1140;
	fma.rn.f32 	%f1142, %f1114, %f21, %f1135;
	fma.rn.f32 	%f1143, %f1116, %f22, %f1142;
	fma.rn.f32 	%f1144, %f1118, %f23, %f1143;
	fma.rn.f32 	%f1145, %f1120, %f24, %f1144;
	fma.rn.f32 	%f1146, %f1114, %f25, %f1136;
	fma.rn.f32 	%f1147, %f1116, %f26, %f1146;
	fma.rn.f32 	%f1148, %f1118, %f27, %f1147;
	fma.rn.f32 	%f1149, %f1120, %f28, %f1148;
	fma.rn.f32 	%f1150, %f1114, %f29, %f1137;
	fma.rn.f32 	%f1151, %f1116, %f30, %f1150;
	fma.rn.f32 	%f1152, %f1118, %f31, %f1151;
	fma.rn.f32 	%f1153, %f1120, %f32, %f1152;
	st.local.v4.f32 	[%rd33+592], {%f1141, %f1145, %f1149, %f1153};
	ld.local.v4.f32 	{%f1154, %f1155, %f1156, %f1157}, [%rd33+608];
	fma.rn.f32 	%f1158, %f1114, %f33, %f1154;
	fma.rn.f32 	%f1159, %f1116, %f34, %f1158;
	fma.rn.f32 	%f1160, %f1118, %f35, %f1159;
	fma.rn.f32 	%f1161, %f1120, %f36, %f1160;
	fma.rn.f32 	%f1162, %f1114, %f37, %f1155;
	fma.rn.f32 	%f1163, %f1116, %f38, %f1162;
	fma.rn.f32 	%f1164, %f1118, %f39, %f1163;
	fma.rn.f32 	%f1165, %f1120, %f40, %f1164;
	fma.rn.f32 	%f1166, %f1114, %f41, %f1156;
	fma.rn.f32 	%f1167, %f1116, %f42, %f1166;
	fma.rn.f32 	%f1168, %f1118, %f43, %f1167;
	fma.rn.f32 	%f1169, %f1120, %f44, %f1168;
	fma.rn.f32 	%f1170, %f1114, %f45, %f1157;
	fma.rn.f32 	%f1171, %f1116, %f46, %f1170;
	fma.rn.f32 	%f1172, %f1118, %f47, %f1171;
	fma.rn.f32 	%f1173, %f1120, %f48, %f1172;
	st.local.v4.f32 	[%rd33+608], {%f1161, %f1165, %f1169, %f1173};
	ld.local.v4.f32 	{%f1174, %f1175, %f1176, %f1177}, [%rd33+624];
	fma.rn.f32 	%f1178, %f1114, %f49, %f1174;
	fma.rn.f32 	%f1179, %f1116, %f50, %f1178;
	fma.rn.f32 	%f1180, %f1118, %f51, %f1179;
	fma.rn.f32 	%f1181, %f1120, %f52, %f1180;
	fma.rn.f32 	%f1182, %f1114, %f53, %f1175;
	fma.rn.f32 	%f1183, %f1116, %f54, %f1182;
	fma.rn.f32 	%f1184, %f1118, %f55, %f1183;
	fma.rn.f32 	%f1185, %f1120, %f56, %f1184;
	fma.rn.f32 	%f1186, %f1114, %f57, %f1176;
	fma.rn.f32 	%f1187, %f1116, %f58, %f1186;
	fma.rn.f32 	%f1188, %f1118, %f59, %f1187;
	fma.rn.f32 	%f1189, %f1120, %f60, %f1188;
	fma.rn.f32 	%f1190, %f1114, %f61, %f1177;
	fma.rn.f32 	%f1191, %f1116, %f62, %f1190;
	fma.rn.f32 	%f1192, %f1118, %f63, %f1191;
	fma.rn.f32 	%f1193, %f1120, %f64, %f1192;
	st.local.v4.f32 	[%rd33+624], {%f1181, %f1185, %f1189, %f1193};
	ld.local.v4.f32 	{%f1194, %f1195, %f1196, %f1197}, [%rd33+640];
	fma.rn.f32 	%f1198, %f1114, %f65, %f1194;
	fma.rn.f32 	%f1199, %f1116, %f66, %f1198;
	fma.rn.f32 	%f1200, %f1118, %f67, %f1199;
	fma.rn.f32 	%f1201, %f1120, %f68, %f1200;
	fma.rn.f32 	%f1202, %f1114, %f69, %f1195;
	fma.rn.f32 	%f1203, %f1116, %f70, %f1202;
	fma.rn.f32 	%f1204, %f1118, %f71, %f1203;
	fma.rn.f32 	%f1205, %f1120, %f72, %f1204;
	fma.rn.f32 	%f1206, %f1114, %f73, %f1196;
	fma.rn.f32 	%f1207, %f1116, %f74, %f1206;
	fma.rn.f32 	%f1208, %f1118, %f75, %f1207;
	fma.rn.f32 	%f1209, %f1120, %f76, %f1208;
	fma.rn.f32 	%f1210, %f1114, %f77, %f1197;
	fma.rn.f32 	%f1211, %f1116, %f78, %f1210;
	fma.rn.f32 	%f1212, %f1118, %f79, %f1211;
	fma.rn.f32 	%f1213, %f1120, %f80, %f1212;
	st.local.v4.f32 	[%rd33+640], {%f1201, %f1205, %f1209, %f1213};
	ld.local.v4.f32 	{%f1214, %f1215, %f1216, %f1217}, [%rd33+656];
	fma.rn.f32 	%f1218, %f1114, %f81, %f1214;
	fma.rn.f32 	%f1219, %f1116, %f82, %f1218;
	fma.rn.f32 	%f1220, %f1118, %f83, %f1219;
	fma.rn.f32 	%f1221, %f1120, %f84, %f1220;
	fma.rn.f32 	%f1222, %f1114, %f85, %f1215;
	fma.rn.f32 	%f1223, %f1116, %f86, %f1222;
	fma.rn.f32 	%f1224, %f1118, %f87, %f1223;
	fma.rn.f32 	%f1225, %f1120, %f88, %f1224;
	fma.rn.f32 	%f1226, %f1114, %f89, %f1216;
	fma.rn.f32 	%f1227, %f1116, %f90, %f1226;
	fma.rn.f32 	%f1228, %f1118, %f91, %f1227;
	fma.rn.f32 	%f1229, %f1120, %f92, %f1228;
	fma.rn.f32 	%f1230, %f1114, %f93, %f1217;
	fma.rn.f32 	%f1231, %f1116, %f94, %f1230;
	fma.rn.f32 	%f1232, %f1118, %f95, %f1231;
	fma.rn.f32 	%f1233, %f1120, %f96, %f1232;
	st.local.v4.f32 	[%rd33+656], {%f1221, %f1225, %f1229, %f1233};
	ld.local.v4.f32 	{%f1234, %f1235, %f1236, %f1237}, [%rd33+672];
	fma.rn.f32 	%f1238, %f1114, %f97, %f1234;
	fma.rn.f32 	%f1239, %f1116, %f98, %f1238;
	fma.rn.f32 	%f1240, %f1118, %f99, %f1239;
	fma.rn.f32 	%f1241, %f1120, %f100, %f1240;
	fma.rn.f32 	%f1242, %f1114, %f101, %f1235;
	fma.rn.f32 	%f1243, %f1116, %f102, %f1242;
	fma.rn.f32 	%f1244, %f1118, %f103, %f1243;
	fma.rn.f32 	%f1245, %f1120, %f104, %f1244;
	fma.rn.f32 	%f1246, %f1114, %f105, %f1236;
	fma.rn.f32 	%f1247, %f1116, %f106, %f1246;
	fma.rn.f32 	%f1248, %f1118, %f107, %f1247;
	fma.rn.f32 	%f1249, %f1120, %f108, %f1248;
	fma.rn.f32 	%f1250, %f1114, %f109, %f1237;
	fma.rn.f32 	%f1251, %f1116, %f110, %f1250;
	fma.rn.f32 	%f1252, %f1118, %f111, %f1251;
	fma.rn.f32 	%f1253, %f1120, %f112, %f1252;
	st.local.v4.f32 	[%rd33+672], {%f1241, %f1245, %f1249, %f1253};
	ld.local.v4.f32 	{%f1254, %f1255, %f1256, %f1257}, [%rd33+688];
	fma.rn.f32 	%f1258, %f1114, %f113, %f1254;
	fma.rn.f32 	%f1259, %f1116, %f114, %f1258;
	fma.rn.f32 	%f1260, %f1118, %f115, %f1259;
	fma.rn.f32 	%f1261, %f1120, %f116, %f1260;
	fma.rn.f32 	%f1262, %f1114, %f117, %f1255;
	fma.rn.f32 	%f1263, %f1116, %f118, %f1262;
	fma.rn.f32 	%f1264, %f1118, %f119, %f1263;
	fma.rn.f32 	%f1265, %f1120, %f120, %f1264;
	fma.rn.f32 	%f1266, %f1114, %f121, %f1256;
	fma.rn.f32 	%f1267, %f1116, %f122, %f1266;
	fma.rn.f32 	%f1268, %f1118, %f123, %f1267;
	fma.rn.f32 	%f1269, %f1120, %f124, %f1268;
	fma.rn.f32 	%f1270, %f1114, %f125, %f1257;
	fma.rn.f32 	%f1271, %f1116, %f126, %f1270;
	fma.rn.f32 	%f1272, %f1118, %f127, %f1271;
	fma.rn.f32 	%f1273, %f1120, %f128, %f1272;
	st.local.v4.f32 	[%rd33+688], {%f1261, %f1265, %f1269, %f1273};
	ld.local.v4.f32 	{%f1274, %f1275, %f1276, %f1277}, [%rd33+704];
	fma.rn.f32 	%f1278, %f1114, %f129, %f1274;
	fma.rn.f32 	%f1279, %f1116, %f130, %f1278;
	fma.rn.f32 	%f1280, %f1118, %f131, %f1279;
	fma.rn.f32 	%f1281, %f1120, %f132, %f1280;
	fma.rn.f32 	%f1282, %f1114, %f133, %f1275;
	fma.rn.f32 	%f1283, %f1116, %f134, %f1282;
	fma.rn.f32 	%f1284, %f1118, %f135, %f1283;
	fma.rn.f32 	%f1285, %f1120, %f136, %f1284;
	fma.rn.f32 	%f1286, %f1114, %f137, %f1276;
	fma.rn.f32 	%f1287, %f1116, %f138, %f1286;
	fma.rn.f32 	%f1288, %f1118, %f139, %f1287;
	fma.rn.f32 	%f1289, %f1120, %f140, %f1288;
	fma.rn.f32 	%f1290, %f1114, %f141, %f1277;
	fma.rn.f32 	%f1291, %f1116, %f142, %f1290;
	fma.rn.f32 	%f1292, %f1118, %f143, %f1291;
	fma.rn.f32 	%f1293, %f1120, %f144, %f1292;
	st.local.v4.f32 	[%rd33+704], {%f1281, %f1285, %f1289, %f1293};
	ld.local.v4.f32 	{%f1294, %f1295, %f1296, %f1297}, [%rd33+720];
	fma.rn.f32 	%f1298, %f1114, %f145, %f1294;
	fma.rn.f32 	%f1299, %f1116, %f146, %f1298;
	fma.rn.f32 	%f1300, %f1118, %f147, %f1299;
	fma.rn.f32 	%f1301, %f1120, %f148, %f1300;
	fma.rn.f32 	%f1302, %f1114, %f149, %f1295;
	fma.rn.f32 	%f1303, %f1116, %f150, %f1302;
	fma.rn.f32 	%f1304, %f1118, %f151, %f1303;
	fma.rn.f32 	%f1305, %f1120, %f152, %f1304;
	fma.rn.f32 	%f1306, %f1114, %f153, %f1296;
	fma.rn.f32 	%f1307, %f1116, %f154, %f1306;
	fma.rn.f32 	%f1308, %f1118, %f155, %f1307;
	fma.rn.f32 	%f1309, %f1120, %f156, %f1308;
	fma.rn.f32 	%f1310, %f1114, %f157, %f1297;
	fma.rn.f32 	%f1311, %f1116, %f158, %f1310;
	fma.rn.f32 	%f1312, %f1118, %f159, %f1311;
	fma.rn.f32 	%f1313, %f1120, %f160, %f1312;
	st.local.v4.f32 	[%rd33+720], {%f1301, %f1305, %f1309, %f1313};
	ld.local.v4.f32 	{%f1314, %f1315, %f1316, %f1317}, [%rd33+736];
	fma.rn.f32 	%f1318, %f1114, %f161, %f1314;
	fma.rn.f32 	%f1319, %f1116, %f162, %f1318;
	fma.rn.f32 	%f1320, %f1118, %f163, %f1319;
	fma.rn.f32 	%f1321, %f1120, %f164, %f1320;
	fma.rn.f32 	%f1322, %f1114, %f165, %f1315;
	fma.rn.f32 	%f1323, %f1116, %f166, %f1322;
	fma.rn.f32 	%f1324, %f1118, %f167, %f1323;
	fma.rn.f32 	%f1325, %f1120, %f168, %f1324;
	fma.rn.f32 	%f1326, %f1114, %f169, %f1316;
	fma.rn.f32 	%f1327, %f1116, %f170, %f1326;
	fma.rn.f32 	%f1328, %f1118, %f171, %f1327;
	fma.rn.f32 	%f1329, %f1120, %f172, %f1328;
	fma.rn.f32 	%f1330, %f1114, %f173, %f1317;
	fma.rn.f32 	%f1331, %f1116, %f174, %f1330;
	fma.rn.f32 	%f1332, %f1118, %f175, %f1331;
	fma.rn.f32 	%f1333, %f1120, %f176, %f1332;
	st.local.v4.f32 	[%rd33+736], {%f1321, %f1325, %f1329, %f1333};
	ld.local.v4.f32 	{%f1334, %f1335, %f1336, %f1337}, [%rd33+752];
	fma.rn.f32 	%f1338, %f1114, %f177, %f1334;
	fma.rn.f32 	%f1339, %f1116, %f178, %f1338;
	fma.rn.f32 	%f1340, %f1118, %f179, %f1339;
	fma.rn.f32 	%f1341, %f1120, %f180, %f1340;
	fma.rn.f32 	%f1342, %f1114, %f181, %f1335;
	fma.rn.f32 	%f1343, %f1116, %f182, %f1342;
	fma.rn.f32 	%f1344, %f1118, %f183, %f1343;
	fma.rn.f32 	%f1345, %f1120, %f184, %f1344;
	fma.rn.f32 	%f1346, %f1114, %f185, %f1336;
	fma.rn.f32 	%f1347, %f1116, %f186, %f1346;
	fma.rn.f32 	%f1348, %f1118, %f187, %f1347;
	fma.rn.f32 	%f1349, %f1120, %f188, %f1348;
	fma.rn.f32 	%f1350, %f1114, %f189, %f1337;
	fma.rn.f32 	%f1351, %f1116, %f190, %f1350;
	fma.rn.f32 	%f1352, %f1118, %f191, %f1351;
	fma.rn.f32 	%f1353, %f1120, %f192, %f1352;
	st.local.v4.f32 	[%rd33+752], {%f1341, %f1345, %f1349, %f1353};
	add.s32 	%r62, %r62, 1;
	setp.ne.s32 	%p2, %r62, 8;
	@%p2 bra 	$L__BB0_4;
	add.s32 	%r60, %r60, 1;
	setp.ne.s32 	%p3, %r60, 512;
	@%p3 bra 	$L__BB0_1;
	ld.param.u64 	%rd44, [my_kernel_kernel0_param_3];
	ld.param.u64 	%rd43, [my_kernel_kernel0_param_2];
	mov.u32 	%r50, %ctaid.x;
	shr.u32 	%r51, %r50, 4;
	mul.lo.s32 	%r52, %r51, 24576;
	shl.b32 	%r53, %r50, 28;
	shr.s32 	%r54, %r53, 31;
	and.b32  	%r55, %r54, 1536;
	and.b32  	%r56, %r50, 7;
	mul.lo.s32 	%r57, %r56, 48;
	or.b32  	%r58, %r57, %r52;
	or.b32  	%r8, %r58, %r55;
	cvta.to.global.u64 	%rd34, %rd44;
	mul.wide.u32 	%rd35, %r57, 4;
	add.s64 	%rd36, %rd34, %rd35;
	ld.global.nc.f32 	%f193, [%rd36];
	ld.global.nc.f32 	%f194, [%rd36+4];
	ld.global.nc.f32 	%f195, [%rd36+8];
	ld.global.nc.f32 	%f196, [%rd36+12];
	ld.global.nc.f32 	%f197, [%rd36+16];
	ld.global.nc.f32 	%f198, [%rd36+20];
	ld.global.nc.f32 	%f199, [%rd36+24];
	ld.global.nc.f32 	%f200, [%rd36+28];
	ld.global.nc.f32 	%f201, [%rd36+32];
	ld.global.nc.f32 	%f202, [%rd36+36];
	ld.global.nc.f32 	%f203, [%rd36+40];
	ld.global.nc.f32 	%f204, [%rd36+44];
	ld.global.nc.f32 	%f205, [%rd36+48];
	ld.global.nc.f32 	%f206, [%rd36+52];
	ld.global.nc.f32 	%f207, [%rd36+56];
	ld.global.nc.f32 	%f208, [%rd36+60];
	ld.global.nc.f32 	%f209, [%rd36+64];
	ld.global.nc.f32 	%f210, [%rd36+68];
	ld.global.nc.f32 	%f211, [%rd36+72];
	ld.global.nc.f32 	%f212, [%rd36+76];
	ld.global.nc.f32 	%f213, [%rd36+80];
	ld.global.nc.f32 	%f214, [%rd36+84];
	ld.global.nc.f32 	%f215, [%rd36+88];
	ld.global.nc.f32 	%f216, [%rd36+92];
	ld.global.nc.f32 	%f217, [%rd36+96];
	ld.global.nc.f32 	%f218, [%rd36+100];
	ld.global.nc.f32 	%f219, [%rd36+104];
	ld.global.nc.f32 	%f220, [%rd36+108];
	ld.global.nc.f32 	%f221, [%rd36+112];
	ld.global.nc.f32 	%f222, [%rd36+116];
	ld.global.nc.f32 	%f223, [%rd36+120];
	ld.global.nc.f32 	%f224, [%rd36+124];
	ld.global.nc.f32 	%f225, [%rd36+128];
	ld.global.nc.f32 	%f226, [%rd36+132];
	ld.global.nc.f32 	%f227, [%rd36+136];
	ld.global.nc.f32 	%f228, [%rd36+140];
	ld.global.nc.f32 	%f229, [%rd36+144];
	ld.global.nc.f32 	%f230, [%rd36+148];
	ld.global.nc.f32 	%f231, [%rd36+152];
	ld.global.nc.f32 	%f232, [%rd36+156];
	ld.global.nc.f32 	%f233, [%rd36+160];
	ld.global.nc.f32 	%f234, [%rd36+164];
	ld.global.nc.f32 	%f235, [%rd36+168];
	ld.global.nc.f32 	%f236, [%rd36+172];
	ld.global.nc.f32 	%f237, [%rd36+176];
	ld.global.nc.f32 	%f238, [%rd36+180];
	ld.global.nc.f32 	%f239, [%rd36+184];
	ld.global.nc.f32 	%f240, [%rd36+188];
	cvta.to.global.u64 	%rd37, %rd43;
	add.s64 	%rd3, %rd37, 96;
	mov.b32 	%r63, 0;
$L__BB0_7:
	mad.lo.s32 	%r64, %r63, 3072, %r8;
	mul.wide.u32 	%rd38, %r63, 768;
	add.s64 	%rd45, %rd2, %rd38;
	mov.b32 	%r65, 0;
$L__BB0_8:
	mul.wide.u32 	%rd39, %r64, 4;
	add.s64 	%rd40, %rd3, %rd39;
	ld.local.v4.f32 	{%f1354, %f1355, %f1356, %f1357}, [%rd45+-96];
	add.f32 	%f1358, %f1354, %f193;
	max.f32 	%f1359, %f1358, 0f00000000;
	st.global.f32 	[%rd40+-96], %f1359;
	add.f32 	%f1360, %f1355, %f194;
	max.f32 	%f1361, %f1360, 0f00000000;
	st.global.f32 	[%rd40+-92], %f1361;
	add.f32 	%f1362, %f1356, %f195;
	max.f32 	%f1363, %f1362, 0f00000000;
	st.global.f32 	[%rd40+-88], %f1363;
	add.f32 	%f1364, %f1357, %f196;
	max.f32 	%f1365, %f1364, 0f00000000;
	st.global.f32 	[%rd40+-84], %f1365;
	ld.local.v4.f32 	{%f1366, %f1367, %f1368, %f1369}, [%rd45+-80];
	add.f32 	%f1370, %f1366, %f197;
	max.f32 	%f1371, %f1370, 0f00000000;
	st.global.f32 	[%rd40+-80], %f1371;
	add.f32 	%f1372, %f1367, %f198;
	max.f32 	%f1373, %f1372, 0f00000000;
	st.global.f32 	[%rd40+-76], %f1373;
	add.f32 	%f1374, %f1368, %f199;
	max.f32 	%f1375, %f1374, 0f00000000;
	st.global.f32 	[%rd40+-72], %f1375;
	add.f32 	%f1376, %f1369, %f200;
	max.f32 	%f1377, %f1376, 0f00000000;
	st.global.f32 	[%rd40+-68], %f1377;
	ld.local.v4.f32 	{%f1378, %f1379, %f1380, %f1381}, [%rd45+-64];
	add.f32 	%f1382, %f1378, %f201;
	max.f32 	%f1383, %f1382, 0f00000000;
	st.global.f32 	[%rd40+-64], %f1383;
	add.f32 	%f1384, %f1379, %f202;
	max.f32 	%f1385, %f1384, 0f00000000;
	st.global.f32 	[%rd40+-60], %f1385;
	add.f32 	%f1386, %f1380, %f203;
	max.f32 	%f1387, %f1386, 0f00000000;
	st.global.f32 	[%rd40+-56], %f1387;
	add.f32 	%f1388, %f1381, %f204;
	max.f32 	%f1389, %f1388, 0f00000000;
	st.global.f32 	[%rd40+-52], %f1389;
	ld.local.v4.f32 	{%f1390, %f1391, %f1392, %f1393}, [%rd45+-48];
	add.f32 	%f1394, %f1390, %f205;
	max.f32 	%f1395, %f1394, 0f00000000;
	st.global.f32 	[%rd40+-48], %f1395;
	add.f32 	%f1396, %f1391, %f206;
	max.f32 	%f1397, %f1396, 0f00000000;
	st.global.f32 	[%rd40+-44], %f1397;
	add.f32 	%f1398, %f1392, %f207;
	max.f32 	%f1399, %f1398, 0f00000000;
	st.global.f32 	[%rd40+-40], %f1399;
	add.f32 	%f1400, %f1393, %f208;
	max.f32 	%f1401, %f1400, 0f00000000;
	st.global.f32 	[%rd40+-36], %f1401;
	ld.local.v4.f32 	{%f1402, %f1403, %f1404, %f1405}, [%rd45+-32];
	add.f32 	%f1406, %f1402, %f209;
	max.f32 	%f1407, %f1406, 0f00000000;
	st.global.f32 	[%rd40+-32], %f1407;
	add.f32 	%f1408, %f1403, %f210;
	max.f32 	%f1409, %f1408, 0f00000000;
	st.global.f32 	[%rd40+-28], %f1409;
	add.f32 	%f1410, %f1404, %f211;
	max.f32 	%f1411, %f1410, 0f00000000;
	st.global.f32 	[%rd40+-24], %f1411;
	add.f32 	%f1412, %f1405, %f212;
	max.f32 	%f1413, %f1412, 0f00000000;
	st.global.f32 	[%rd40+-20], %f1413;
	ld.local.v4.f32 	{%f1414, %f1415, %f1416, %f1417}, [%rd45+-16];
	add.f32 	%f1418, %f1414, %f213;
	max.f32 	%f1419, %f1418, 0f00000000;
	st.global.f32 	[%rd40+-16], %f1419;
	add.f32 	%f1420, %f1415, %f214;
	max.f32 	%f1421, %f1420, 0f00000000;
	st.global.f32 	[%rd40+-12], %f1421;
	add.f32 	%f1422, %f1416, %f215;
	max.f32 	%f1423, %f1422, 0f00000000;
	st.global.f32 	[%rd40+-8], %f1423;
	add.f32 	%f1424, %f1417, %f216;
	max.f32 	%f1425, %f1424, 0f00000000;
	st.global.f32 	[%rd40+-4], %f1425;
	ld.local.v4.f32 	{%f1426, %f1427, %f1428, %f1429}, [%rd45];
	add.f32 	%f1430, %f1426, %f217;
	max.f32 	%f1431, %f1430, 0f00000000;
	st.global.f32 	[%rd40], %f1431;
	add.f32 	%f1432, %f1427, %f218;
	max.f32 	%f1433, %f1432, 0f00000000;
	st.global.f32 	[%rd40+4], %f1433;
	add.f32 	%f1434, %f1428, %f219;
	max.f32 	%f1435, %f1434, 0f00000000;
	st.global.f32 	[%rd40+8], %f1435;
	add.f32 	%f1436, %f1429, %f220;
	max.f32 	%f1437, %f1436, 0f00000000;
	st.global.f32 	[%rd40+12], %f1437;
	ld.local.v4.f32 	{%f1438, %f1439, %f1440, %f1441}, [%rd45+16];
	add.f32 	%f1442, %f1438, %f221;
	max.f32 	%f1443, %f1442, 0f00000000;
	st.global.f32 	[%rd40+16], %f1443;
	add.f32 	%f1444, %f1439, %f222;
	max.f32 	%f1445, %f1444, 0f00000000;
	st.global.f32 	[%rd40+20], %f1445;
	add.f32 	%f1446, %f1440, %f223;
	max.f32 	%f1447, %f1446, 0f00000000;
	st.global.f32 	[%rd40+24], %f1447;
	add.f32 	%f1448, %f1441, %f224;
	max.f32 	%f1449, %f1448, 0f00000000;
	st.global.f32 	[%rd40+28], %f1449;
	ld.local.v4.f32 	{%f1450, %f1451, %f1452, %f1453}, [%rd45+32];
	add.f32 	%f1454, %f1450, %f225;
	max.f32 	%f1455, %f1454, 0f00000000;
	st.global.f32 	[%rd40+32], %f1455;
	add.f32 	%f1456, %f1451, %f226;
	max.f32 	%f1457, %f1456, 0f00000000;
	st.global.f32 	[%rd40+36], %f1457;
	add.f32 	%f1458, %f1452, %f227;
	max.f32 	%f1459, %f1458, 0f00000000;
	st.global.f32 	[%rd40+40], %f1459;
	add.f32 	%f1460, %f1453, %f228;
	max.f32 	%f1461, %f1460, 0f00000000;
	st.global.f32 	[%rd40+44], %f1461;
	ld.local.v4.f32 	{%f1462, %f1463, %f1464, %f1465}, [%rd45+48];
	add.f32 	%f1466, %f1462, %f229;
	max.f32 	%f1467, %f1466, 0f00000000;
	st.global.f32 	[%rd40+48], %f1467;
	add.f32 	%f1468, %f1463, %f230;
	max.f32 	%f1469, %f1468, 0f00000000;
	st.global.f32 	[%rd40+52], %f1469;
	add.f32 	%f1470, %f1464, %f231;
	max.f32 	%f1471, %f1470, 0f00000000;
	st.global.f32 	[%rd40+56], %f1471;
	add.f32 	%f1472, %f1465, %f232;
	max.f32 	%f1473, %f1472, 0f00000000;
	st.global.f32 	[%rd40+60], %f1473;
	ld.local.v4.f32 	{%f1474, %f1475, %f1476, %f1477}, [%rd45+64];
	add.f32 	%f1478, %f1474, %f233;
	max.f32 	%f1479, %f1478, 0f00000000;
	st.global.f32 	[%rd40+64], %f1479;
	add.f32 	%f1480, %f1475, %f234;
	max.f32 	%f1481, %f1480, 0f00000000;
	st.global.f32 	[%rd40+68], %f1481;
	add.f32 	%f1482, %f1476, %f235;
	max.f32 	%f1483, %f1482, 0f00000000;
	st.global.f32 	[%rd40+72], %f1483;
	add.f32 	%f1484, %f1477, %f236;
	max.f32 	%f1485, %f1484, 0f00000000;
	st.global.f32 	[%rd40+76], %f1485;
	ld.local.v4.f32 	{%f1486, %f1487, %f1488, %f1489}, [%rd45+80];
	add.f32 	%f1490, %f1486, %f237;
	max.f32 	%f1491, %f1490, 0f00000000;
	st.global.f32 	[%rd40+80], %f1491;
	add.f32 	%f1492, %f1487, %f238;
	max.f32 	%f1493, %f1492, 0f00000000;
	st.global.f32 	[%rd40+84], %f1493;
	add.f32 	%f1494, %f1488, %f239;
	max.f32 	%f1495, %f1494, 0f00000000;
	st.global.f32 	[%rd40+88], %f1495;
	add.f32 	%f1496, %f1489, %f240;
	max.f32 	%f1497, %f1496, 0f00000000;
	st.global.f32 	[%rd40+92], %f1497;
	add.s32 	%r65, %r65, 1;
	add.s32 	%r64, %r64, 384;
	add.s64 	%rd45, %rd45, 192;
	setp.ne.s32 	%p4, %r65, 4;
	@%p4 bra 	$L__BB0_8;
	add.s32 	%r63, %r63, 1;
	setp.ne.s32 	%p5, %r63, 8;
	@%p5 bra 	$L__BB0_7;
	ret;

}


// ===== COMPILED SASS (sm_100) =====

	.target	sm_100

	.elftype	@"ET_EXEC"


//--------------------- .note.nv.tkinfo           --------------------------
	.section	.note.nv.tkinfo,"",@"SHT_NOTE"
	.sectionflags	@"SHF_NOTE_NV_TKINFO"
	.tkinfo
        /*0018*/ 	.word	0x00000002
        /*0030*/ 	.string	""
        /*0030*/ 	.string	"ptxas"
        /*0030*/ 	.string	"Cuda compilation tools, release 13.0, V13.0.88"
        /*0030*/ 	.string	"Build cuda_13.0.r13.0/compiler.36424714_0"
        /*0030*/ 	.string	"-arch sm_100 -m 64 "



//--------------------- .note.nv.cuinfo           --------------------------
	.section	.note.nv.cuinfo,"",@"SHT_NOTE"
	.sectionflags	@"SHF_NOTE_NV_CUINFO"
        /*0018*/ 	.short	0x0002
        /*001a*/ 	.short	0x0064
        /*001c*/ 	.short	0x0082
	.zero		2


//--------------------- .nv.info                  --------------------------
	.section	.nv.info,"",@"SHT_CUDA_INFO"
	.align	4


	//----- nvinfo : EIATTR_REGCOUNT
	.align		4
        /*0000*/ 	.byte	0x04, 0x2f
        /*0002*/ 	.short	(.L_1 - .L_0)
	.align		4
.L_0:
        /*0004*/ 	.word	index@(my_kernel_kernel0)
        /*0008*/ 	.word	0x000000ff


	//----- nvinfo : EIATTR_FRAME_SIZE
	.align		4
.L_1:
        /*000c*/ 	.byte	0x04, 0x11
        /*000e*/ 	.short	(.L_3 - .L_2)
	.align		4
.L_2:
        /*0010*/ 	.word	index@(my_kernel_kernel0)
        /*0014*/ 	.word	0x00001800


	//----- nvinfo : EIATTR_MIN_STACK_SIZE
	.align		4
.L_3:
        /*0018*/ 	.byte	0x04, 0x12
        /*001a*/ 	.short	(.L_5 - .L_4)
	.align		4
.L_4:
        /*001c*/ 	.word	index@(my_kernel_kernel0)
        /*0020*/ 	.word	0x00001800
.L_5:


//--------------------- .nv.compat                --------------------------
	.section	.nv.compat,"",@"SHT_CUDA_COMPAT_INFO"
	.align	4
        /*0000*/ 	.byte	0x02, 0x09, 0x00, 0x00, 0x02, 0x02, 0x01, 0x00, 0x02, 0x05, 0x05, 0x00, 0x03, 0x07, 0x01, 0x01
        /*0010*/ 	.byte	0x02, 0x03, 0x00, 0x00, 0x02, 0x06, 0x01, 0x00, 0x04, 0x0b, 0x08, 0x00, 0x09, 0x00, 0x00, 0x00
        /*0020*/ 	.byte	0x00, 0x00, 0x00, 0x00


//--------------------- .nv.info.my_kernel_kernel0 --------------------------
	.section	.nv.info.my_kernel_kernel0,"",@"SHT_CUDA_INFO"
	.sectionflags	@""
	.align	4


	//----- nvinfo : EIATTR_CUDA_API_VERSION
	.align		4
        /*0000*/ 	.byte	0x04, 0x37
        /*0002*/ 	.short	(.L_7 - .L_6)
.L_6:
        /*0004*/ 	.word	0x00000082


	//----- nvinfo : EIATTR_KPARAM_INFO
	.align		4
.L_7:
        /*0008*/ 	.byte	0x04, 0x17
        /*000a*/ 	.short	(.L_9 - .L_8)
.L_8:
        /*000c*/ 	.word	0x00000000
        /*0010*/ 	.short	0x0003
        /*0012*/ 	.short	0x0018
        /*0014*/ 	.byte	0x00, 0xf5, 0x21, 0x00


	//----- nvinfo : EIATTR_KPARAM_INFO
	.align		4
.L_9:
        /*0018*/ 	.byte	0x04, 0x17
        /*001a*/ 	.short	(.L_11 - .L_10)
.L_10:
        /*001c*/ 	.word	0x00000000
        /*0020*/ 	.short	0x0002
        /*0022*/ 	.short	0x0010
        /*0024*/ 	.byte	0x00, 0xf5, 0x21, 0x00


	//----- nvinfo : EIATTR_KPARAM_INFO
	.align		4
.L_11:
        /*0028*/ 	.byte	0x04, 0x17
        /*002a*/ 	.short	(.L_13 - .L_12)
.L_12:
        /*002c*/ 	.word	0x00000000
        /*0030*/ 	.short	0x0001
        /*0032*/ 	.short	0x0008
        /*0034*/ 	.byte	0x00, 0xf5, 0x21, 0x00


	//----- nvinfo : EIATTR_KPARAM_INFO
	.align		4
.L_13:
        /*0038*/ 	.byte	0x04, 0x17
        /*003a*/ 	.short	(.L_15 - .L_14)
.L_14:
        /*003c*/ 	.word	0x00000000
        /*0040*/ 	.short	0x0000
        /*0042*/ 	.short	0x0000
        /*0044*/ 	.byte	0x00, 0xf5, 0x21, 0x00


	//----- nvinfo : EIATTR_SPARSE_MMA_MASK
	.align		4
.L_15:
        /*0048*/ 	.byte	0x03, 0x50
        /*004a*/ 	.short	0x0000


	//----- nvinfo : EIATTR_MAXREG_COUNT
	.align		4
        /*004c*/ 	.byte	0x03, 0x1b
        /*004e*/ 	.short	0x00ff


	//----- nvinfo : EIATTR_NUM_BARRIERS
	.align		4
        /*0050*/ 	.byte	0x02, 0x4c
        /*0052*/ 	.byte	0x01
	.zero		1


	//----- nvinfo : EIATTR_MERCURY_ISA_VERSION
	.align		4
        /*0054*/ 	.byte	0x03, 0x5f
        /*0056*/ 	.short	0x0101


	//----- nvinfo : EIATTR_VRC_CTA_INIT_COUNT
	.align		4
        /*0058*/ 	.byte	0x02, 0x4a
	.zero		1
	.zero		1


	//----- nvinfo : EIATTR_EXIT_INSTR_OFFSETS
	.align		4
        /*005c*/ 	.byte	0x04, 0x1c
        /*005e*/ 	.short	(.L_17 - .L_16)


	//   ....[0]....
.L_16:
        /*0060*/ 	.word	0x00008cd0


	//----- nvinfo : EIATTR_CBANK_PARAM_SIZE
	.align		4
.L_17:
        /*0064*/ 	.byte	0x03, 0x19
        /*0066*/ 	.short	0x0020


	//----- nvinfo : EIATTR_PARAM_CBANK
	.align		4
        /*0068*/ 	.byte	0x04, 0x0a
        /*006a*/ 	.short	(.L_19 - .L_18)
	.align		4
.L_18:
        /*006c*/ 	.word	index@(.nv.constant0.my_kernel_kernel0)
        /*0070*/ 	.short	0x0380
        /*0072*/ 	.short	0x0020


	//----- nvinfo : EIATTR_SW_WAR
	.align		4
.L_19:
        /*0074*/ 	.byte	0x04, 0x36
        /*0076*/ 	.short	(.L_21 - .L_20)
.L_20:
        /*0078*/ 	.word	0x00000008
.L_21:


//--------------------- .nv.callgraph             --------------------------
	.section	.nv.callgraph,"",@"SHT_CUDA_CALLGRAPH"
	.align	4
	.sectionentsize	8
	.align		4
        /*0000*/ 	.word	0x00000000
	.align		4
        /*0004*/ 	.word	0xffffffff
	.align		4
        /*0008*/ 	.word	0x00000000
	.align		4
        /*000c*/ 	.word	0xfffffffe
	.align		4
        /*0010*/ 	.word	0x00000000
	.align		4
        /*0014*/ 	.word	0xfffffffd
	.align		4
        /*0018*/ 	.word	0x00000000
	.align		4
        /*001c*/ 	.word	0xfffffffc


//--------------------- .text.my_kernel_kernel0   --------------------------
	.section	.text.my_kernel_kernel0,"ax",@progbits
	.align	128
        .global         my_kernel_kernel0
        .type           my_kernel_kernel0,@function
        .size           my_kernel_kernel0,(.L_x_5 - my_kernel_kernel0)
        .other          my_kernel_kernel0,@"STO_CUDA_ENTRY STV_DEFAULT"
my_kernel_kernel0:
.text.my_kernel_kernel0:
[----:B------:R-:W0:Y:S01]  /*0000*/  LDC R1, c[0x0][0x37c] ;  /* 0x0000df00ff017b82 */ /* 0x000e220000000800 */
[----:B------:R-:W1:Y:S01]  /*0010*/  S2R R5, SR_CTAID.X ;  /* 0x0000000000057919 */ /* 0x000e620000002500 */
[----:B0-----:R-:W-:Y:S01]  /*0020*/  IADD3 R1, PT, PT, R1, -0x1800, RZ ;  /* 0xffffe80001017810 */ /* 0x001fe20007ffe0ff */
[----:B------:R-:W-:Y:S01]  /*0030*/  HFMA2 R3, -RZ, RZ, 0, 0 ;  /* 0x00000000ff037431 */ /* 0x000fe200000001ff */
[----:B------:R-:W0:Y:S02]  /*0040*/  LDCU.64 UR8, c[0x0][0x358] ;  /* 0x00006b00ff0877ac */ /* 0x000e240008000a00 */
[----:B------:R-:W-:Y:S01]  /*0050*/  MOV R248, R1 ;  /* 0x0000000100f87202 */ /* 0x000fe20000000f00 */
[----:B------:R2:W-:Y:S04]  /*0060*/  STL.128 [R1], RZ ;  /* 0x000000ff01007387 */ /* 0x0005e80000100c00 */
[----:B------:R2:W-:Y:S04]  /*0070*/  STL.128 [R1+0x10], RZ ;  /* 0x000010ff01007387 */ /* 0x0005e80000100c00 */
[----:B------:R2:W-:Y:S04]  /*0080*/  STL.128 [R1+0x20], RZ ;  /* 0x000020ff01007387 */ /* 0x0005e80000100c00 */
[----:B------:R2:W-:Y:S04]  /*0090*/  STL.128 [R1+0x30], RZ ;  /* 0x000030ff01007387 */ /* 0x0005e80000100c00 */
[----:B------:R2:W-:Y:S04]  /*00a0*/  STL.128 [R1+0x40], RZ ;  /* 0x000040ff01007387 */ /* 0x0005e80000100c00 */
[----:B------:R2:W-:Y:S04]  /*00b0*/  STL.128 [R1+0x50], RZ ;  /* 0x000050ff01007387 */ /* 0x0005e80000100c00 */
[----:B------:R2:W-:Y:S01]  /*00c0*/  STL.128 [R1+0x60], RZ ;  /* 0x000060ff01007387 */ /* 0x0005e20000100c00 */
[----:B-1----:R-:W-:-:S03]  /*00d0*/  SHF.R.U32.HI R0, RZ, 0x3, R5 ;  /* 0x00000003ff007819 */ /* 0x002fc60000011605 */
[----:B------:R2:W-:Y:S01]  /*00e0*/  STL.128 [R1+0x70], RZ ;  /* 0x000070ff01007387 */ /* 0x0005e20000100c00 */
[----:B------:R-:W-:-:S03]  /*00f0*/  LOP3.LUT R0, R0, 0x1, RZ, 0xc0, !PT ;  /* 0x0000000100007812 */ /* 0x000fc600078ec0ff */
[----:B------:R2:W-:Y:S01]  /*0100*/  STL.128 [R1+0x80], RZ ;  /* 0x000080ff01007387 */ /* 0x0005e20000100c00 */
[----:B------:R-:W-:-:S03]  /*0110*/  LOP3.LUT R2, R0, 0x3fff0, R5, 0xf8, !PT ;  /* 0x0003fff000027812 */ /* 0x000fc600078ef805 */
[----:B------:R2:W-:Y:S01]  /*0120*/  STL.128 [R1+0x90], RZ ;  /* 0x000090ff01007387 */ /* 0x0005e20000100c00 */
[----:B------:R-:W-:-:S03]  /*0130*/  LOP3.LUT R0, R5, 0x7, RZ, 0xc0, !PT ;  /* 0x0000000705007812 */ /* 0x000fc600078ec0ff */
[----:B------:R2:W-:Y:S04]  /*0140*/  STL.128 [R1+0xa0], RZ ;  /* 0x0000a0ff01007387 */ /* 0x0005e80000100c00 */
        /* <DEDUP_REMOVED lines=372> */
[----:B0-----:R2:W-:Y:S02]  /*1890*/  STL.128 [R1+0x17f0], RZ ;  /* 0x0017f0ff01007387 */ /* 0x0015e40000100c00 */
.L_x_1:
[----:B------:R-:W0:Y:S01]  /*18a0*/  LDC.64 R160, c[0x0][0x388] ;  /* 0x0000e200ffa07b82 */ /* 0x000e220000000a00 */
[----:B------:R-:W-:-:S05]  /*18b0*/  LEA R29, R3, R0, 0x5 ;  /* 0x00000000031d7211 */ /* 0x000fca00078e28ff */
[----:B------:R-:W-:Y:S02]  /*18c0*/  IMAD R29, R29, 0x30, RZ ;  /* 0x000000301d1d7824 */ /* 0x000fe400078e02ff */
[----:B-1----:R-:W1:Y:S03]  /*18d0*/  S2UR UR5, SR_CgaCtaId ;  /* 0x00000000000579c3 */ /* 0x002e660000008800 */
[C---:B------:R-:W-:Y:S02]  /*18e0*/  IADD3 R15, PT, PT, R29.reuse, 0x3, RZ ;  /* 0x000000031d0f7810 */ /* 0x040fe40007ffe0ff */
[C---:B------:R-:W-:Y:S02]  /*18f0*/  IADD3 R13, PT, PT, R29.reuse, 0x2, RZ ;  /* 0x000000021d0d7810 */ /* 0x040fe40007ffe0ff */
[C---:B------:R-:W-:Y:S01]  /*1900*/  IADD3 R17, PT, PT, R29.reuse, 0x4, RZ ;  /* 0x000000041d117810 */ /* 0x040fe20007ffe0ff */
[----:B------:R-:W-:Y:S01]  /*1910*/  UMOV UR4, 0x400 ;  /* 0x0000040000047882 */ /* 0x000fe20000000000 */
[C---:B------:R-:W-:Y:S01]  /*1920*/  IADD3 R19, PT, PT, R29.reuse, 0x5, RZ ;  /* 0x000000051d137810 */ /* 0x040fe20007ffe0ff */
[----:B------:R-:W3:Y:S01]  /*1930*/  LDC.64 R250, c[0x0][0x380] ;  /* 0x0000e000fffa7b82 */ /* 0x000ee20000000a00 */
[----:B------:R-:W-:-:S02]  /*1940*/  IADD3 R27, PT, PT, R29, 0x9, RZ ;  /* 0x000000091d1b7810 */ /* 0x000fc40007ffe0ff */
[C---:B------:R-:W-:Y:S02]  /*1950*/  IADD3 R31, PT, PT, R29.reuse, 0xa, RZ ;  /* 0x0000000a1d1f7810 */ /* 0x040fe40007ffe0ff */
[----:B------:R-:W-:Y:S01]  /*1960*/  IADD3 R11, PT, PT, R29, 0x1, RZ ;  /* 0x000000011d0b7810 */ /* 0x000fe20007ffe0ff */
[--C-:B0-----:R-:W-:Y:S01]  /*1970*/  IMAD.WIDE.U32 R14, R15, 0x4, R160.reuse ;  /* 0x000000040f0e7825 */ /* 0x101fe200078e00a0 */
[C---:B------:R-:W-:Y:S02]  /*1980*/  IADD3 R21, PT, PT, R29.reuse, 0x6, RZ ;  /* 0x000000061d157810 */ /* 0x040fe40007ffe0ff */
[C---:B------:R-:W-:Y:S01]  /*1990*/  IADD3 R23, PT, PT, R29.reuse, 0x7, RZ ;  /* 0x000000071d177810 */ /* 0x040fe20007ffe0ff */
[C-C-:B------:R-:W-:Y:S01]  /*19a0*/  IMAD.WIDE.U32 R8, R29.reuse, 0x4, R160.reuse ;  /* 0x000000041d087825 */ /* 0x140fe200078e00a0 */
[----:B------:R0:W4:Y:S01]  /*19b0*/  LDG.E.CONSTANT R7, desc[UR8][R14.64] ;  /* 0x000000080e077981 */ /* 0x000122000c1e9900 */
[----:B------:R-:W-:Y:S02]  /*19c0*/  IADD3 R25, PT, PT, R29, 0x8, RZ ;  /* 0x000000081d197810 */ /* 0x000fe40007ffe0ff */
[--C-:B------:R-:W-:Y:S01]  /*19d0*/  IMAD.WIDE.U32 R12, R13, 0x4, R160.reuse ;  /* 0x000000040d0c7825 */ /* 0x100fe200078e00a0 */
[----:B------:R-:W-:Y:S01]  /*19e0*/  IADD3 R35, PT, PT, R29, 0xf, RZ ;  /* 0x0000000f1d237810 */ /* 0x000fe20007ffe0ff */
[----:B------:R-:W4:Y:S02]  /*19f0*/  LDG.E.CONSTANT R4, desc[UR8][R8.64] ;  /* 0x0000000808047981 */ /* 0x000f24000c1e9900 */
[----:B------:R-:W-:-:S02]  /*1a00*/  IMAD.WIDE.U32 R16, R17, 0x4, R160 ;  /* 0x0000000411107825 */ /* 0x000fc400078e00a0 */
[----:B------:R-:W4:Y:S02]  /*1a10*/  LDG.E.CONSTANT R6, desc[UR8][R12.64] ;  /* 0x000000080c067981 */ /* 0x000f24000c1e9900 */
[----:B------:R-:W-:-:S04]  /*1a20*/  IMAD.WIDE.U32 R18, R19, 0x4, R160 ;  /* 0x0000000413127825 */ /* 0x000fc800078e00a0 */
[--C-:B------:R-:W-:Y:S01]  /*1a30*/  IMAD.WIDE.U32 R26, R27, 0x4, R160.reuse ;  /* 0x000000041b1a7825 */ /* 0x100fe200078e00a0 */
[----:B------:R5:W2:Y:S03]  /*1a40*/  LDG.E.CONSTANT R8, desc[UR8][R16.64] ;  /* 0x0000000810087981 */ /* 0x000aa6000c1e9900 */
[--C-:B0-----:R-:W-:Y:S01]  /*1a50*/  IMAD.WIDE.U32 R14, R31, 0x4, R160.reuse ;  /* 0x000000041f0e7825 */ /* 0x101fe200078e00a0 */
[----:B------:R-:W-:Y:S01]  /*1a60*/  IADD3 R31, PT, PT, R29, 0xb, RZ ;  /* 0x0000000b1d1f7810 */ /* 0x000fe20007ffe0ff */
[----:B------:R0:W2:Y:S02]  /*1a70*/  LDG.E.CONSTANT R9, desc[UR8][R18.64] ;  /* 0x0000000812097981 */ /* 0x0000a4000c1e9900 */
[--C-:B------:R-:W-:Y:S01]  /*1a80*/  IMAD.WIDE.U32 R10, R11, 0x4, R160.reuse ;  /* 0x000000040b0a7825 */ /* 0x100fe200078e00a0 */
[C---:B------:R-:W-:Y:S01]  /*1a90*/  IADD3 R33, PT, PT, R29.reuse, 0xe, RZ ;  /* 0x0000000e1d217810 */ /* 0x040fe20007ffe0ff */
[----:B------:R1:W3:Y:S01]  /*1aa0*/  LDG.E.CONSTANT R13, desc[UR8][R26.64] ;  /* 0x000000081a0d7981 */ /* 0x0002e2000c1e9900 */
[----:B-----5:R-:W-:Y:S01]  /*1ab0*/  IADD3 R17, PT, PT, R29, 0xc, RZ ;  /* 0x0000000c1d117810 */ /* 0x020fe20007ffe0ff */
[----:B------:R-:W-:-:S02]  /*1ac0*/  IMAD.WIDE.U32 R20, R21, 0x4, R160 ;  /* 0x0000000415147825 */ /* 0x000fc400078e00a0 */
[----:B------:R-:W4:Y:S02]  /*1ad0*/  LDG.E.CONSTANT R5, desc[UR8][R10.64] ;  /* 0x000000080a057981 */ /* 0x000f24000c1e9900 */
[--C-:B------:R-:W-:Y:S01]  /*1ae0*/  IMAD.WIDE.U32 R22, R23, 0x4, R160.reuse ;  /* 0x0000000417167825 */ /* 0x100fe200078e00a0 */
[----:B0-----:R-:W-:Y:S01]  /*1af0*/  IADD3 R19, PT, PT, R29, 0xd, RZ ;  /* 0x0000000d1d137810 */ /* 0x001fe20007ffe0ff */
[----:B------:R-:W3:Y:S02]  /*1b00*/  LDG.E.CONSTANT R14, desc[UR8][R14.64] ;  /* 0x000000080e0e7981 */ /* 0x000ee4000c1e9900 */
[----:B------:R-:W-:-:S04]  /*1b10*/  IMAD.WIDE.U32 R24, R25, 0x4, R160 ;  /* 0x0000000419187825 */ /* 0x000fc800078e00a0 */
[--C-:B------:R-:W-:Y:S01]  /*1b20*/  IMAD.WIDE.U32 R30, R31, 0x4, R160.reuse ;  /* 0x000000041f1e7825 */ /* 0x100fe200078e00a0 */
[----:B------:R0:W2:Y:S03]  /*1b30*/  LDG.E.CONSTANT R10, desc[UR8][R20.64] ;  /* 0x00000008140a7981 */ /* 0x0000a6000c1e9900 */
[----:B-1----:R-:W-:Y:S01]  /*1b40*/  IMAD.WIDE.U32 R26, R35, 0x4, R160 ;  /* 0x00000004231a7825 */ /* 0x002fe200078e00a0 */
[C---:B------:R-:W-:Y:S01]  /*1b50*/  IADD3 R35, PT, PT, R29.reuse, 0x11, RZ ;  /* 0x000000111d237810 */ /* 0x040fe20007ffe0ff */
[----:B------:R1:W2:Y:S01]  /*1b60*/  LDG.E.CONSTANT R11, desc[UR8][R22.64] ;  /* 0x00000008160b7981 */ /* 0x0002a2000c1e9900 */
[----:B------:R-:W-:-:S03]  /*1b70*/  IADD3 R37, PT, PT, R29, 0x12, RZ ;  /* 0x000000121d257810 */ /* 0x000fc60007ffe0ff */
[----:B------:R5:W3:Y:S01]  /*1b80*/  LDG.E.CONSTANT R12, desc[UR8][R24.64] ;  /* 0x00000008180c7981 */ /* 0x000ae2000c1e9900 */
[--C-:B0-----:R-:W-:Y:S01]  /*1b90*/  IMAD.WIDE.U32 R20, R17, 0x4, R160.reuse ;  /* 0x0000000411147825 */ /* 0x101fe200078e00a0 */
[----:B------:R-:W-:Y:S02]  /*1ba0*/  IADD3 R41, PT, PT, R29, 0x14, RZ ;  /* 0x000000141d297810 */ /* 0x000fe40007ffe0ff */
[----:B------:R0:W3:Y:S01]  /*1bb0*/  LDG.E.CONSTANT R15, desc[UR8][R30.64] ;  /* 0x000000081e0f7981 */ /* 0x0000e2000c1e9900 */
[--C-:B-1----:R-:W-:Y:S01]  /*1bc0*/  IMAD.WIDE.U32 R22, R19, 0x4, R160.reuse ;  /* 0x0000000413167825 */ /* 0x102fe200078e00a0 */
[----:B------:R-:W-:Y:S02]  /*1bd0*/  IADD3 R39, PT, PT, R29, 0x13, RZ ;  /* 0x000000131d277810 */ /* 0x000fe40007ffe0ff */
[----:B------:R1:W4:Y:S01]  /*1be0*/  LDG.E.CONSTANT R19, desc[UR8][R26.64] ;  /* 0x000000081a137981 */ /* 0x000322000c1e9900 */
[----:B-----5:R-:W-:-:S03]  /*1bf0*/  IMAD.WIDE.U32 R24, R33, 0x4, R160 ;  /* 0x0000000421187825 */ /* 0x020fc600078e00a0 */
[----:B------:R-:W5:Y:S01]  /*1c00*/  LDG.E.CONSTANT R16, desc[UR8][R20.64] ;  /* 0x0000000814107981 */ /* 0x000f62000c1e9900 */
[----:B0-----:R-:W-:-:S03]  /*1c10*/  IMAD.WIDE.U32 R30, R35, 0x4, R160 ;  /* 0x00000004231e7825 */ /* 0x001fc600078e00a0 */
[----:B------:R0:W5:Y:S01]  /*1c20*/  LDG.E.CONSTANT R18, desc[UR8][R24.64] ;  /* 0x0000000818127981 */ /* 0x000162000c1e9900 */
[----:B-1----:R-:W-:Y:S01]  /*1c30*/  IADD3 R27, PT, PT, R29, 0x17, RZ ;  /* 0x000000171d1b7810 */ /* 0x002fe20007ffe0ff */
[--C-:B------:R-:W-:Y:S01]  /*1c40*/  IMAD.WIDE.U32 R34, R37, 0x4, R160.reuse ;  /* 0x0000000425227825 */ /* 0x100fe200078e00a0 */
[C---:B------:R-:W-:Y:S01]  /*1c50*/  IADD3 R33, PT, PT, R29.reuse, 0x10, RZ ;  /* 0x000000101d217810 */ /* 0x040fe20007ffe0ff */
[----:B------:R-:W5:Y:S01]  /*1c60*/  LDG.E.CONSTANT R17, desc[UR8][R22.64] ;  /* 0x0000000816117981 */ /* 0x000f62000c1e9900 */
[----:B------:R-:W-:Y:S01]  /*1c70*/  IADD3 R43, PT, PT, R29, 0x18, RZ ;  /* 0x000000181d2b7810 */ /* 0x000fe20007ffe0ff */
[--C-:B------:R-:W-:Y:S02]  /*1c80*/  IMAD.WIDE.U32 R36, R39, 0x4, R160.reuse ;  /* 0x0000000427247825 */ /* 0x100fe400078e00a0 */
[----:B------:R1:W5:Y:S02]  /*1c90*/  LDG.E.CONSTANT R21, desc[UR8][R30.64] ;  /* 0x000000081e157981 */ /* 0x000364000c1e9900 */
[----:B0-----:R-:W-:Y:S01]  /*1ca0*/  IMAD.WIDE.U32 R24, R41, 0x4, R160 ;  /* 0x0000000429187825 */ /* 0x001fe200078e00a0 */
[----:B------:R-:W-:-:S02]  /*1cb0*/  IADD3 R41, PT, PT, R29, 0x16, RZ ;  /* 0x000000161d297810 */ /* 0x000fc40007ffe0ff */
[C---:B------:R-:W-:Y:S02]  /*1cc0*/  IADD3 R45, PT, PT, R29.reuse, 0x19, RZ ;  /* 0x000000191d2d7810 */ /* 0x040fe40007ffe0ff */
[----:B------:R-:W-:Y:S01]  /*1cd0*/  IADD3 R49, PT, PT, R29, 0x1d, RZ ;  /* 0x0000001d1d317810 */ /* 0x000fe20007ffe0ff */
[--C-:B------:R-:W-:Y:S01]  /*1ce0*/  IMAD.WIDE.U32 R32, R33, 0x4, R160.reuse ;  /* 0x0000000421207825 */ /* 0x100fe200078e00a0 */
[----:B------:R-:W-:Y:S01]  /*1cf0*/  IADD3 R39, PT, PT, R29, 0x15, RZ ;  /* 0x000000151d277810 */ /* 0x000fe20007ffe0ff */
[----:B------:R0:W5:Y:S02]  /*1d00*/  LDG.E.CONSTANT R22, desc[UR8][R34.64] ;  /* 0x0000000822167981 */ /* 0x000164000c1e9900 */
[--C-:B-1----:R-:W-:Y:S01]  /*1d10*/  IMAD.WIDE.U32 R30, R27, 0x4, R160.reuse ;  /* 0x000000041b1e7825 */ /* 0x102fe200078e00a0 */
[----:B------:R-:W-:Y:S01]  /*1d20*/  IADD3 R47, PT, PT, R29, 0x1c, RZ ;  /* 0x0000001c1d2f7810 */ /* 0x000fe20007ffe0ff */
[----:B------:R1:W5:Y:S02]  /*1d30*/  LDG.E.CONSTANT R23, desc[UR8][R36.64] ;  /* 0x0000000824177981 */ /* 0x000364000c1e9900 */
[----:B------:R-:W-:-:S02]  /*1d40*/  IMAD.WIDE.U32 R40, R41, 0x4, R160 ;  /* 0x0000000429287825 */ /* 0x000fc400078e00a0 */
[----:B------:R1:W5:Y:S02]  /*1d50*/  LDG.E.CONSTANT R27, desc[UR8][R30.64] ;  /* 0x000000081e1b7981 */ /* 0x000364000c1e9900 */
[--C-:B0-----:R-:W-:Y:S01]  /*1d60*/  IMAD.WIDE.U32 R34, R43, 0x4, R160.reuse ;  /* 0x000000042b227825 */ /* 0x101fe200078e00a0 */
[----:B------:R-:W-:Y:S01]  /*1d70*/  IADD3 R43, PT, PT, R29, 0x1a, RZ ;  /* 0x0000001a1d2b7810 */ /* 0x000fe20007ffe0ff */
[----:B------:R-:W5:Y:S02]  /*1d80*/  LDG.E.CONSTANT R20, desc[UR8][R32.64] ;  /* 0x0000000820147981 */ /* 0x000f64000c1e9900 */
[--C-:B-1----:R-:W-:Y:S01]  /*1d90*/  IMAD.WIDE.U32 R36, R45, 0x4, R160.reuse ;  /* 0x000000042d247825 */ /* 0x102fe200078e00a0 */
[----:B------:R-:W-:Y:S01]  /*1da0*/  IADD3 R45, PT, PT, R29, 0x1b, RZ ;  /* 0x0000001b1d2d7810 */ /* 0x000fe20007ffe0ff */
[----:B------:R0:W5:Y:S02]  /*1db0*/  LDG.E.CONSTANT R26, desc[UR8][R40.64] ;  /* 0x00000008281a7981 */ /* 0x000164000c1e9900 */
[--C-:B------:R-:W-:Y:S01]  /*1dc0*/  IMAD.WIDE.U32 R30, R49, 0x4, R160.reuse ;  /* 0x00000004311e7825 */ /* 0x100fe200078e00a0 */
[C---:B------:R-:W-:Y:S01]  /*1dd0*/  IADD3 R49, PT, PT, R29.reuse, 0x20, RZ ;  /* 0x000000201d317810 */ /* 0x040fe20007ffe0ff */
[----:B------:R-:W5:Y:S01]  /*1de0*/  LDG.E.CONSTANT R24, desc[UR8][R24.64] ;  /* 0x0000000818187981 */ /* 0x000f62000c1e9900 */
[----:B------:R-:W-:Y:S01]  /*1df0*/  IADD3 R51, PT, PT, R29, 0x1e, RZ ;  /* 0x0000001e1d337810 */ /* 0x000fe20007ffe0ff */
[--C-:B------:R-:W-:Y:S01]  /*1e00*/  IMAD.WIDE.U32 R38, R39, 0x4, R160.reuse ;  /* 0x0000000427267825 */ /* 0x100fe200078e00a0 */
[----:B------:R-:W-:Y:S01]  /*1e10*/  IADD3 R55, PT, PT, R29, 0x23, RZ ;  /* 0x000000231d377810 */ /* 0x000fe20007ffe0ff */
[----:B------:R-:W5:Y:S02]  /*1e20*/  LDG.E.CONSTANT R33, desc[UR8][R36.64] ;  /* 0x0000000824217981 */ /* 0x000f64000c1e9900 */
[--C-:B0-----:R-:W-:Y:S01]  /*1e30*/  IMAD.WIDE.U32 R40, R47, 0x4, R160.reuse ;  /* 0x000000042f287825 */ /* 0x101fe200078e00a0 */
[C---:B------:R-:W-:Y:S01]  /*1e40*/  IADD3 R47, PT, PT, R29.reuse, 0x1f, RZ ;  /* 0x0000001f1d2f7810 */ /* 0x040fe20007ffe0ff */
[----:B------:R-:W5:Y:S01]  /*1e50*/  LDG.E.CONSTANT R32, desc[UR8][R34.64] ;  /* 0x0000000822207981 */ /* 0x000f62000c1e9900 */
[----:B------:R-:W-:Y:S01]  /*1e60*/  IADD3 R59, PT, PT, R29, 0x27, RZ ;  /* 0x000000271d3b7810 */ /* 0x000fe20007ffe0ff */
[--C-:B------:R-:W-:Y:S01]  /*1e70*/  IMAD.WIDE.U32 R42, R43, 0x4, R160.reuse ;  /* 0x000000042b2a7825 */ /* 0x100fe200078e00a0 */
[----:B------:R-:W-:Y:S01]  /*1e80*/  IADD3 R61, PT, PT, R29, 0x28, RZ ;  /* 0x000000281d3d7810 */ /* 0x000fe20007ffe0ff */
[----:B------:R0:W5:Y:S02]  /*1e90*/  LDG.E.CONSTANT R25, desc[UR8][R38.64] ;  /* 0x0000000826197981 */ /* 0x000164000c1e9900 */
[----:B------:R-:W-:-:S02]  /*1ea0*/  IMAD.WIDE.U32 R48, R49, 0x4, R160 ;  /* 0x0000000431307825 */ /* 0x000fc400078e00a0 */
[----:B------:R1:W5:Y:S02]  /*1eb0*/  LDG.E.CONSTANT R37, desc[UR8][R30.64] ;  /* 0x000000081e257981 */ /* 0x000364000c1e9900 */
[--C-:B------:R-:W-:Y:S01]  /*1ec0*/  IMAD.WIDE.U32 R44, R45, 0x4, R160.reuse ;  /* 0x000000042d2c7825 */ /* 0x100fe200078e00a0 */
[----:B------:R-:W-:Y:S01]  /*1ed0*/  IADD3 R53, PT, PT, R29, 0x22, RZ ;  /* 0x000000221d357810 */ /* 0x000fe20007ffe0ff */
[----:B------:R-:W5:Y:S02]  /*1ee0*/  LDG.E.CONSTANT R36, desc[UR8][R40.64] ;  /* 0x0000000828247981 */ /* 0x000f64000c1e9900 */
[--C-:B0-----:R-:W-:Y:S01]  /*1ef0*/  IMAD.WIDE.U32 R38, R51, 0x4, R160.reuse ;  /* 0x0000000433267825 */ /* 0x101fe200078e00a0 */
[----:B------:R-:W-:Y:S01]  /*1f00*/  IADD3 R51, PT, PT, R29, 0x21, RZ ;  /* 0x000000211d337810 */ /* 0x000fe20007ffe0ff */
[----:B------:R-:W5:Y:S02]  /*1f10*/  LDG.E.CONSTANT R34, desc[UR8][R42.64] ;  /* 0x000000082a227981 */ /* 0x000f64000c1e9900 */
[--C-:B-1----:R-:W-:Y:S01]  /*1f20*/  IMAD.WIDE.U32 R30, R55, 0x4, R160.reuse ;  /* 0x00000004371e7825 */ /* 0x102fe200078e00a0 */
[----:B------:R-:W-:Y:S01]  /*1f30*/  IADD3 R57, PT, PT, R29, 0x26, RZ ;  /* 0x000000261d397810 */ /* 0x000fe20007ffe0ff */
[----:B------:R0:W5:Y:S02]  /*1f40*/  LDG.E.CONSTANT R35, desc[UR8][R44.64] ;  /* 0x000000082c237981 */ /* 0x000164000c1e9900 */
[----:B------:R-:W-:-:S02]  /*1f50*/  IMAD.WIDE.U32 R46, R47, 0x4, R160 ;  /* 0x000000042f2e7825 */ /* 0x000fc400078e00a0 */
[----:B------:R1:W5:Y:S01]  /*1f60*/  LDG.E.CONSTANT R40, desc[UR8][R48.64] ;  /* 0x0000000830287981 */ /* 0x000362000c1e9900 */
[----:B------:R-:W-:Y:S01]  /*1f70*/  IADD3 R65, PT, PT, R29, 0x2d, RZ ;  /* 0x0000002d1d417810 */ /* 0x000fe20007ffe0ff */
[--C-:B------:R-:W-:Y:S02]  /*1f80*/  IMAD.WIDE.U32 R58, R59, 0x4, R160.reuse ;  /* 0x000000043b3a7825 */ /* 0x100fe400078e00a0 */
[----:B------:R1:W5:Y:S01]  /*1f90*/  LDG.E.CONSTANT R43, desc[UR8][R30.64] ;  /* 0x000000081e2b7981 */ /* 0x000362000c1e9900 */
[----:B------:R-:W-:Y:S01]  /*1fa0*/  IADD3 R55, PT, PT, R29, 0x25, RZ ;  /* 0x000000251d377810 */ /* 0x000fe20007ffe0ff */
[--C-:B0-----:R-:W-:Y:S02]  /*1fb0*/  IMAD.WIDE.U32 R44, R51, 0x4, R160.reuse ;  /* 0x00000004332c7825 */ /* 0x101fe400078e00a0 */
[----:B------:R-:W5:Y:S02]  /*1fc0*/  LDG.E.CONSTANT R38, desc[UR8][R38.64] ;  /* 0x0000000826267981 */ /* 0x000f64000c1e9900 */
[--C-:B-1----:R-:W-:Y:S01]  /*1fd0*/  IMAD.WIDE.U32 R48, R61, 0x4, R160.reuse ;  /* 0x000000043d307825 */ /* 0x102fe200078e00a0 */
[C---:B------:R-:W-:Y:S01]  /*1fe0*/  IADD3 R61, PT, PT, R29.reuse, 0x2a, RZ ;  /* 0x0000002a1d3d7810 */ /* 0x040fe20007ffe0ff */
[----:B------:R-:W5:Y:S01]  /*1ff0*/  LDG.E.CONSTANT R41, desc[UR8][R44.64] ;  /* 0x000000082c297981 */ /* 0x000f62000c1e9900 */
[----:B------:R-:W-:Y:S01]  /*2000*/  IADD3 R31, PT, PT, R29, 0x29, RZ ;  /* 0x000000291d1f7810 */ /* 0x000fe20007ffe0ff */
[--C-:B------:R-:W-:Y:S01]  /*2010*/  IMAD.WIDE.U32 R50, R53, 0x4, R160.reuse ;  /* 0x0000000435327825 */ /* 0x100fe200078e00a0 */
[C---:B------:R-:W-:Y:S01]  /*2020*/  IADD3 R53, PT, PT, R29.reuse, 0x24, RZ ;  /* 0x000000241d357810 */ /* 0x040fe20007ffe0ff */
[----:B------:R-:W5:Y:S01]  /*2030*/  LDG.E.CONSTANT R48, desc[UR8][R48.64] ;  /* 0x0000000830307981 */ /* 0x000f62000c1e9900 */
[----:B------:R-:W-:Y:S01]  /*2040*/  IADD3 R63, PT, PT, R29, 0x2c, RZ ;  /* 0x0000002c1d3f7810 */ /* 0x000fe20007ffe0ff */
[----:B------:R-:W-:-:S02]  /*2050*/  IMAD.WIDE.U32 R56, R57, 0x4, R160 ;  /* 0x0000000439387825 */ /* 0x000fc400078e00a0 */
[----:B------:R-:W5:Y:S01]  /*2060*/  LDG.E.CONSTANT R39, desc[UR8][R46.64] ;  /* 0x000000082e277981 */ /* 0x000f62000c1e9900 */
[----:B------:R-:W-:Y:S01]  /*2070*/  IADD3 R67, PT, PT, R29, 0x180, RZ ;  /* 0x000001801d437810 */ /* 0x000fe20007ffe0ff */
[--C-:B------:R-:W-:Y:S01]  /*2080*/  IMAD.WIDE.U32 R30, R31, 0x4, R160.reuse ;  /* 0x000000041f1e7825 */ /* 0x100fe200078e00a0 */
[----:B------:R-:W-:Y:S01]  /*2090*/  IADD3 R69, PT, PT, R29, 0x181, RZ ;  /* 0x000001811d457810 */ /* 0x000fe20007ffe0ff */
[----:B------:R0:W5:Y:S02]  /*20a0*/  LDG.E.CONSTANT R42, desc[UR8][R50.64] ;  /* 0x00000008322a7981 */ /* 0x000164000c1e9900 */
[--C-:B------:R-:W-:Y:S01]  /*20b0*/  IMAD.WIDE.U32 R60, R61, 0x4, R160.reuse ;  /* 0x000000043d3c7825 */ /* 0x100fe200078e00a0 */
[----:B------:R-:W-:Y:S01]  /*20c0*/  IADD3 R71, PT, PT, R29, 0x182, RZ ;  /* 0x000001821d477810 */ /* 0x000fe20007ffe0ff */
[----:B------:R-:W5:Y:S02]  /*20d0*/  LDG.E.CONSTANT R49, desc[UR8][R30.64] ;  /* 0x000000081e317981 */ /* 0x000f64000c1e9900 */
[----:B------:R-:W-:-:S02]  /*20e0*/  IMAD.WIDE.U32 R54, R55, 0x4, R160 ;  /* 0x0000000437367825 */ /* 0x000fc400078e00a0 */
[----:B------:R1:W5:Y:S02]  /*20f0*/  LDG.E.CONSTANT R47, desc[UR8][R58.64] ;  /* 0x000000083a2f7981 */ /* 0x000364000c1e9900 */
[----:B------:R-:W-:Y:S01]  /*2100*/  IMAD.WIDE.U32 R52, R53, 0x4, R160 ;  /* 0x0000000435347825 */ /* 0x000fe200078e00a0 */
[C---:B0-----:R-:W-:Y:S01]  /*2110*/  IADD3 R51, PT, PT, R29.reuse, 0x2b, RZ ;  /* 0x0000002b1d337810 */ /* 0x041fe20007ffe0ff */
[----:B------:R0:W5:Y:S01]  /*2120*/  LDG.E.CONSTANT R46, desc[UR8][R56.64] ;  /* 0x00000008382e7981 */ /* 0x000162000c1e9900 */
[----:B------:R-:W-:-:S03]  /*2130*/  IADD3 R73, PT, PT, R29, 0x186, RZ ;  /* 0x000001861d497810 */ /* 0x000fc60007ffe0ff */
[----:B------:R0:W5:Y:S01]  /*2140*/  LDG.E.CONSTANT R50, desc[UR8][R60.64] ;  /* 0x000000083c327981 */ /* 0x000162000c1e9900 */
[--C-:B-1----:R-:W-:Y:S01]  /*2150*/  IMAD.WIDE.U32 R58, R65, 0x4, R160.reuse ;  /* 0x00000004413a7825 */ /* 0x102fe200078e00a0 */
[----:B------:R-:W-:Y:S02]  /*2160*/  IADD3 R65, PT, PT, R29, 0x2f, RZ ;  /* 0x0000002f1d417810 */ /* 0x000fe40007ffe0ff */
[----:B------:R1:W5:Y:S01]  /*2170*/  LDG.E.CONSTANT R45, desc[UR8][R54.64] ;  /* 0x00000008362d7981 */ /* 0x000362000c1e9900 */
[--C-:B0-----:R-:W-:Y:S01]  /*2180*/  IMAD.WIDE.U32 R56, R63, 0x4, R160.reuse ;  /* 0x000000043f387825 */ /* 0x101fe200078e00a0 */
[----:B------:R-:W-:Y:S02]  /*2190*/  IADD3 R63, PT, PT, R29, 0x2e, RZ ;  /* 0x0000002e1d3f7810 */ /* 0x000fe40007ffe0ff */
[----:B------:R-:W5:Y:S01]  /*21a0*/  LDG.E.CONSTANT R44, desc[UR8][R52.64] ;  /* 0x00000008342c7981 */ /* 0x000f62000c1e9900 */
[----:B------:R-:W-:Y:S01]  /*21b0*/  IMAD.WIDE.U32 R30, R65, 0x4, R160 ;  /* 0x00000004411e7825 */ /* 0x000fe200078e00a0 */
[----:B------:R-:W-:-:S03]  /*21c0*/  IADD3 R75, PT, PT, R29, 0x187, RZ ;  /* 0x000001871d4b7810 */ /* 0x000fc60007ffe0ff */
[----:B------:R-:W-:-:S04]  /*21d0*/  IMAD.WIDE.U32 R60, R67, 0x4, R160 ;  /* 0x00000004433c7825 */ /* 0x000fc800078e00a0 */
[--C-:B-1----:R-:W-:Y:S01]  /*21e0*/  IMAD.WIDE.U32 R54, R51, 0x4, R160.reuse ;  /* 0x0000000433367825 */ /* 0x102fe200078e00a0 */
[----:B------:R0:W5:Y:S03]  /*21f0*/  LDG.E.CONSTANT R53, desc[UR8][R58.64] ;  /* 0x000000083a357981 */ /* 0x000166000c1e9900 */
[--C-:B------:R-:W-:Y:S01]  /*2200*/  IMAD.WIDE.U32 R64, R69, 0x4, R160.reuse ;  /* 0x0000000445407825 */ /* 0x100fe200078e00a0 */
[----:B------:R-:W-:Y:S01]  /*2210*/  IADD3 R69, PT, PT, R29, 0x183, RZ ;  /* 0x000001831d457810 */ /* 0x000fe20007ffe0ff */
[----:B------:R-:W5:Y:S02]  /*2220*/  LDG.E.CONSTANT R52, desc[UR8][R56.64] ;  /* 0x0000000838347981 */ /* 0x000f64000c1e9900 */
[--C-:B------:R-:W-:Y:S01]  /*2230*/  IMAD.WIDE.U32 R66, R71, 0x4, R160.reuse ;  /* 0x0000000447427825 */ /* 0x100fe200078e00a0 */
[C---:B------:R-:W-:Y:S01]  /*2240*/  IADD3 R71, PT, PT, R29.reuse, 0x184, RZ ;  /* 0x000001841d477810 */ /* 0x040fe20007ffe0ff */
[----:B------:R-:W5:Y:S01]  /*2250*/  LDG.E.CONSTANT R51, desc[UR8][R54.64] ;  /* 0x0000000836337981 */ /* 0x000f62000c1e9900 */
[----:B0-----:R-:W-:Y:S01]  /*2260*/  IADD3 R59, PT, PT, R29, 0x185, RZ ;  /* 0x000001851d3b7810 */ /* 0x001fe20007ffe0ff */
[--C-:B------:R-:W-:Y:S01]  /*2270*/  IMAD.WIDE.U32 R62, R63, 0x4, R160.reuse ;  /* 0x000000043f3e7825 */ /* 0x100fe200078e00a0 */
[C---:B------:R-:W-:Y:S01]  /*2280*/  IADD3 R77, PT, PT, R29.reuse, 0x18a, RZ ;  /* 0x0000018a1d4d7810 */ /* 0x040fe20007ffe0ff */
[----:B------:R0:W5:Y:S01]  /*2290*/  LDG.E.CONSTANT R58, desc[UR8][R66.64] ;  /* 0x00000008423a7981 */ /* 0x000162000c1e9900 */
[----:B------:R-:W-:Y:S01]  /*22a0*/  IADD3 R81, PT, PT, R29, 0x18c, RZ ;  /* 0x0000018c1d517810 */ /* 0x000fe20007ffe0ff */
[----:B------:R-:W-:-:S02]  /*22b0*/  IMAD.WIDE.U32 R68, R69, 0x4, R160 ;  /* 0x0000000445447825 */ /* 0x000fc400078e00a0 */
[----:B------:R1:W5:Y:S02]  /*22c0*/  LDG.E.CONSTANT R57, desc[UR8][R64.64] ;  /* 0x0000000840397981 */ /* 0x000364000c1e9900 */
[--C-:B------:R-:W-:Y:S02]  /*22d0*/  IMAD.WIDE.U32 R70, R71, 0x4, R160.reuse ;  /* 0x0000000447467825 */ /* 0x100fe400078e00a0 */
[----:B------:R1:W5:Y:S02]  /*22e0*/  LDG.E.CONSTANT R55, desc[UR8][R30.64] ;  /* 0x000000081e377981 */ /* 0x000364000c1e9900 */
[--C-:B------:R-:W-:Y:S01]  /*22f0*/  IMAD.WIDE.U32 R72, R73, 0x4, R160.reuse ;  /* 0x0000000449487825 */ /* 0x100fe200078e00a0 */
[----:B0-----:R-:W-:Y:S01]  /*2300*/  IADD3 R67, PT, PT, R29, 0x188, RZ ;  /* 0x000001881d437810 */ /* 0x001fe20007ffe0ff */
[----:B------:R-:W5:Y:S02]  /*2310*/  LDG.E.CONSTANT R54, desc[UR8][R62.64] ;  /* 0x000000083e367981 */ /* 0x000f64000c1e9900 */
[--C-:B-1----:R-:W-:Y:S01]  /*2320*/  IMAD.WIDE.U32 R64, R75, 0x4, R160.reuse ;  /* 0x000000044b407825 */ /* 0x102fe200078e00a0 */
[C---:B------:R-:W-:Y:S01]  /*2330*/  IADD3 R75, PT, PT, R29.reuse, 0x189, RZ ;  /* 0x000001891d4b7810 */ /* 0x040fe20007ffe0ff */
[----:B------:R-:W5:Y:S01]  /*2340*/  LDG.E.CONSTANT R56, desc[UR8][R60.64] ;  /* 0x000000083c387981 */ /* 0x000f62000c1e9900 */
[----:B------:R-:W-:Y:S01]  /*2350*/  IADD3 R79, PT, PT, R29, 0x18b, RZ ;  /* 0x0000018b1d4f7810 */ /* 0x000fe20007ffe0ff */
[----:B------:R-:W-:-:S02]  /*2360*/  IMAD.WIDE.U32 R30, R59, 0x4, R160 ;  /* 0x000000043b1e7825 */ /* 0x000fc400078e00a0 */
[----:B------:R0:W5:Y:S01]  /*2370*/  LDG.E.CONSTANT R59, desc[UR8][R68.64] ;  /* 0x00000008443b7981 */ /* 0x000162000c1e9900 */
[----:B------:R-:W-:Y:S01]  /*2380*/  IADD3 R83, PT, PT, R29, 0x190, RZ ;  /* 0x000001901d537810 */ /* 0x000fe20007ffe0ff */
[----:B------:R-:W-:Y:S02]  /*2390*/  IMAD.WIDE.U32 R66, R67, 0x4, R160 ;  /* 0x0000000443427825 */ /* 0x000fe400078e00a0 */
[----:B------:R1:W5:Y:S01]  /*23a0*/  LDG.E.CONSTANT R62, desc[UR8][R72.64] ;  /* 0x00000008483e7981 */ /* 0x000362000c1e9900 */
[----:B------:R-:W-:-:S03]  /*23b0*/  IADD3 R85, PT, PT, R29, 0x191, RZ ;  /* 0x000001911d557810 */ /* 0x000fc60007ffe0ff */
[----:B------:R1:W5:Y:S01]  /*23c0*/  LDG.E.CONSTANT R60, desc[UR8][R70.64] ;  /* 0x00000008463c7981 */ /* 0x000362000c1e9900 */
[--C-:B0-----:R-:W-:Y:S01]  /*23d0*/  IMAD.WIDE.U32 R68, R75, 0x4, R160.reuse ;  /* 0x000000044b447825 */ /* 0x101fe200078e00a0 */
[----:B------:R-:W-:Y:S02]  /*23e0*/  IADD3 R75, PT, PT, R29, 0x18e, RZ ;  /* 0x0000018e1d4b7810 */ /* 0x000fe40007ffe0ff */
[----:B------:R0:W5:Y:S01]  /*23f0*/  LDG.E.CONSTANT R61, desc[UR8][R30.64] ;  /* 0x000000081e3d7981 */ /* 0x000162000c1e9900 */
[--C-:B-1----:R-:W-:Y:S01]  /*2400*/  IMAD.WIDE.U32 R72, R81, 0x4, R160.reuse ;  /* 0x0000000451487825 */ /* 0x102fe200078e00a0 */
[----:B------:R-:W-:Y:S02]  /*2410*/  IADD3 R81, PT, PT, R29, 0x18f, RZ ;  /* 0x0000018f1d517810 */ /* 0x000fe40007ffe0ff */
[----:B------:R1:W5:Y:S01]  /*2420*/  LDG.E.CONSTANT R63, desc[UR8][R64.64] ;  /* 0x00000008403f7981 */ /* 0x000362000c1e9900 */
[----:B------:R-:W-:-:S03]  /*2430*/  IMAD.WIDE.U32 R70, R77, 0x4, R160 ;  /* 0x000000044d467825 */ /* 0x000fc600078e00a0 */
[----:B------:R1:W5:Y:S01]  /*2440*/  LDG.E.CONSTANT R76, desc[UR8][R66.64] ;  /* 0x00000008424c7981 */ /* 0x000362000c1e9900 */
[----:B0-----:R-:W-:-:S03]  /*2450*/  IMAD.WIDE.U32 R30, R79, 0x4, R160 ;  /* 0x000000044f1e7825 */ /* 0x001fc600078e00a0 */
[----:B------:R0:W5:Y:S01]  /*2460*/  LDG.E.CONSTANT R77, desc[UR8][R68.64] ;  /* 0x00000008444d7981 */ /* 0x000162000c1e9900 */
[----:B-1----:R-:W-:-:S03]  /*2470*/  IADD3 R65, PT, PT, R29, 0x18d, RZ ;  /* 0x0000018d1d417810 */ /* 0x002fc60007ffe0ff */
[----:B------:R1:W5:Y:S01]  /*2480*/  LDG.E.CONSTANT R78, desc[UR8][R70.64] ;  /* 0x00000008464e7981 */ /* 0x000362000c1e9900 */
[----:B------:R-:W-:Y:S01]  /*2490*/  IADD3 R87, PT, PT, R29, 0x194, RZ ;  /* 0x000001941d577810 */ /* 0x000fe20007ffe0ff */
[--C-:B------:R-:W-:Y:S01]  /*24a0*/  IMAD.WIDE.U32 R66, R75, 0x4, R160.reuse ;  /* 0x000000044b427825 */ /* 0x100fe200078e00a0 */
[C---:B------:R-:W-:Y:S01]  /*24b0*/  IADD3 R75, PT, PT, R29.reuse, 0x193, RZ ;  /* 0x000001931d4b7810 */ /* 0x040fe20007ffe0ff */
[----:B------:R1:W5:Y:S01]  /*24c0*/  LDG.E.CONSTANT R79, desc[UR8][R30.64] ;  /* 0x000000081e4f7981 */ /* 0x000362000c1e9900 */
[----:B------:R-:W-:Y:S01]  /*24d0*/  IADD3 R89, PT, PT, R29, 0x195, RZ ;  /* 0x000001951d597810 */ /* 0x000fe20007ffe0ff */
[--C-:B------:R-:W-:Y:S01]  /*24e0*/  IMAD.WIDE.U32 R64, R65, 0x4, R160.reuse ;  /* 0x0000000441407825 */ /* 0x100fe200078e00a0 */
[----:B------:R-:W-:Y:S01]  /*24f0*/  IADD3 R91, PT, PT, R29, 0x196, RZ ;  /* 0x000001961d5b7810 */ /* 0x000fe20007ffe0ff */
[----:B------:R1:W5:Y:S02]  /*2500*/  LDG.E.CONSTANT R80, desc[UR8][R72.64] ;  /* 0x0000000848507981 */ /* 0x000364000c1e9900 */
[----:B0-----:R-:W-:-:S02]  /*2510*/  IMAD.WIDE.U32 R68, R81, 0x4, R160 ;  /* 0x0000000451447825 */ /* 0x001fc400078e00a0 */
[----:B------:R0:W5:Y:S02]  /*2520*/  LDG.E.CONSTANT R81, desc[UR8][R64.64] ;  /* 0x0000000840517981 */ /* 0x000164000c1e9900 */
[--C-:B-1----:R-:W-:Y:S02]  /*2530*/  IMAD.WIDE.U32 R70, R83, 0x4, R160.reuse ;  /* 0x0000000453467825 */ /* 0x102fe400078e00a0 */
[----:B------:R1:W5:Y:S02]  /*2540*/  LDG.E.CONSTANT R82, desc[UR8][R66.64] ;  /* 0x0000000842527981 */ /* 0x000364000c1e9900 */
[--C-:B------:R-:W-:Y:S01]  /*2550*/  IMAD.WIDE.U32 R30, R85, 0x4, R160.reuse ;  /* 0x00000004551e7825 */ /* 0x100fe200078e00a0 */
[C---:B------:R-:W-:Y:S01]  /*2560*/  IADD3 R73, PT, PT, R29.reuse, 0x192, RZ ;  /* 0x000001921d497810 */ /* 0x040fe20007ffe0ff */
[----:B------:R1:W5:Y:S01]  /*2570*/  LDG.E.CONSTANT R83, desc[UR8][R68.64] ;  /* 0x0000000844537981 */ /* 0x000362000c1e9900 */
[----:B------:R-:W-:Y:S01]  /*2580*/  IADD3 R93, PT, PT, R29, 0x19a, RZ ;  /* 0x0000019a1d5d7810 */ /* 0x000fe20007ffe0ff */
[----:B0-----:R-:W-:-:S02]  /*2590*/  IMAD.WIDE.U32 R64, R75, 0x4, R160 ;  /* 0x000000044b407825 */ /* 0x001fc400078e00a0 */
[----:B------:R0:W5:Y:S01]  /*25a0*/  LDG.E.CONSTANT R84, desc[UR8][R70.64] ;  /* 0x0000000846547981 */ /* 0x000162000c1e9900 */
[----:B------:R-:W-:Y:S01]  /*25b0*/  IADD3 R75, PT, PT, R29, 0x198, RZ ;  /* 0x000001981d4b7810 */ /* 0x000fe20007ffe0ff */
[--C-:B------:R-:W-:Y:S01]  /*25c0*/  IMAD.WIDE.U32 R72, R73, 0x4, R160.reuse ;  /* 0x0000000449487825 */ /* 0x100fe200078e00a0 */
[----:B------:R-:W-:Y:S01]  /*25d0*/  IADD3 R95, PT, PT, R29, 0x19b, RZ ;  /* 0x0000019b1d5f7810 */ /* 0x000fe20007ffe0ff */
[----:B------:R0:W5:Y:S02]  /*25e0*/  LDG.E.CONSTANT R85, desc[UR8][R30.64] ;  /* 0x000000081e557981 */ /* 0x000164000c1e9900 */
[--C-:B-1----:R-:W-:Y:S02]  /*25f0*/  IMAD.WIDE.U32 R66, R87, 0x4, R160.reuse ;  /* 0x0000000457427825 */ /* 0x102fe400078e00a0 */
[----:B------:R1:W5:Y:S02]  /*2600*/  LDG.E.CONSTANT R86, desc[UR8][R72.64] ;  /* 0x0000000848567981 */ /* 0x000364000c1e9900 */
[----:B------:R-:W-:-:S02]  /*2610*/  IMAD.WIDE.U32 R68, R89, 0x4, R160 ;  /* 0x0000000459447825 */ /* 0x000fc400078e00a0 */
[----:B------:R1:W5:Y:S02]  /*2620*/  LDG.E.CONSTANT R87, desc[UR8][R64.64] ;  /* 0x0000000840577981 */ /* 0x000364000c1e9900 */
[--C-:B0-----:R-:W-:Y:S01]  /*2630*/  IMAD.WIDE.U32 R70, R91, 0x4, R160.reuse ;  /* 0x000000045b467825 */ /* 0x101fe200078e00a0 */
[C---:B------:R-:W-:Y:S01]  /*2640*/  IADD3 R31, PT, PT, R29.reuse, 0x197, RZ ;  /* 0x000001971d1f7810 */ /* 0x040fe20007ffe0ff */
[----:B------:R0:W5:Y:S01]  /*2650*/  LDG.E.CONSTANT R88, desc[UR8][R66.64] ;  /* 0x0000000842587981 */ /* 0x000162000c1e9900 */
[----:B------:R-:W-:Y:S01]  /*2660*/  IADD3 R91, PT, PT, R29, 0x199, RZ ;  /* 0x000001991d5b7810 */ /* 0x000fe20007ffe0ff */
[--C-:B-1----:R-:W-:Y:S02]  /*2670*/  IMAD.WIDE.U32 R72, R75, 0x4, R160.reuse ;  /* 0x000000044b487825 */ /* 0x102fe400078e00a0 */
[----:B------:R1:W5:Y:S02]  /*2680*/  LDG.E.CONSTANT R89, desc[UR8][R68.64] ;  /* 0x0000000844597981 */ /* 0x000364000c1e9900 */
[----:B------:R-:W-:-:S02]  /*2690*/  IMAD.WIDE.U32 R30, R31, 0x4, R160 ;  /* 0x000000041f1e7825 */ /* 0x000fc400078e00a0 */
[----:B------:R-:W5:Y:S02]  /*26a0*/  LDG.E.CONSTANT R90, desc[UR8][R70.64] ;  /* 0x00000008465a7981 */ /* 0x000f64000c1e9900 */
[--C-:B------:R-:W-:Y:S02]  /*26b0*/  IMAD.WIDE.U32 R64, R91, 0x4, R160.reuse ;  /* 0x000000045b407825 */ /* 0x100fe400078e00a0 */
[----:B------:R1:W5:Y:S02]  /*26c0*/  LDG.E.CONSTANT R91, desc[UR8][R30.64] ;  /* 0x000000081e5b7981 */ /* 0x000364000c1e9900 */
[--C-:B0-----:R-:W-:Y:S02]  /*26d0*/  IMAD.WIDE.U32 R66, R93, 0x4, R160.reuse ;  /* 0x000000045d427825 */ /* 0x101fe400078e00a0 */
[----:B------:R-:W5:Y:S02]  /*26e0*/  LDG.E.CONSTANT R92, desc[UR8][R72.64] ;  /* 0x00000008485c7981 */ /* 0x000f64000c1e9900 */
[----:B-1----:R-:W-:-:S02]  /*26f0*/  IMAD.WIDE.U32 R68, R95, 0x4, R160 ;  /* 0x000000045f447825 */ /* 0x002fc400078e00a0 */
[----:B------:R-:W5:Y:S04]  /*2700*/  LDG.E.CONSTANT R93, desc[UR8][R64.64] ;  /* 0x00000008405d7981 */ /* 0x000f68000c1e9900 */
[----:B------:R-:W5:Y:S04]  /*2710*/  LDG.E.CONSTANT R94, desc[UR8][R66.64] ;  /* 0x00000008425e7981 */ /* 0x000f68000c1e9900 */
[----:B------:R-:W5:Y:S01]  /*2720*/  LDG.E.CONSTANT R95, desc[UR8][R68.64] ;  /* 0x00000008445f7981 */ /* 0x000f62000c1e9900 */
[----:B------:R-:W-:Y:S01]  /*2730*/  ULEA UR4, UR5, UR4, 0x18 ;  /* 0x0000000405047291 */ /* 0x000fe2000f8ec0ff */
[----:B------:R-:W-:Y:S01]  /*2740*/  BAR.SYNC.DEFER_BLOCKING 0x0 ;  /* 0x0000000000007b1d */ /* 0x000fe20000010000 */
[----:B------:R-:W-:-:S02]  /*2750*/  IADD3 R31, PT, PT, R29, 0x1ab, RZ ;  /* 0x000001ab1d1f7810 */ /* 0x000fc40007ffe0ff */
[C---:B------:R-:W-:Y:S02]  /*2760*/  IADD3 R241, PT, PT, R29.reuse, 0x1a2, RZ ;  /* 0x000001a21df17810 */ /* 0x040fe40007ffe0ff */
[C---:B------:R-:W-:Y:S02]  /*2770*/  IADD3 R239, PT, PT, R29.reuse, 0x1a4, RZ ;  /* 0x000001a41def7810 */ /* 0x040fe40007ffe0ff */
[C---:B------:R-:W-:Y:S02]  /*2780*/  IADD3 R237, PT, PT, R29.reuse, 0x1a6, RZ ;  /* 0x000001a61ded7810 */ /* 0x040fe40007ffe0ff */
[C---:B------:R-:W-:Y:S01]  /*2790*/  IADD3 R235, PT, PT, R29.reuse, 0x1a8, RZ ;  /* 0x000001a81deb7810 */ /* 0x040fe20007ffe0ff */
[----:B---3--:R0:W-:Y:S04]  /*27a0*/  STS.128 [UR4+0x220], R12 ;  /* 0x0002200cff007988 */ /* 0x0081e80008000c04 */
[----:B--2---:R1:W-:Y:S01]  /*27b0*/  STS.128 [UR4+0x210], R8 ;  /* 0x00021008ff007988 */ /* 0x0043e20008000c04 */
[----:B0-----:R-:W-:-:S02]  /*27c0*/  IADD3 R13, PT, PT, R29, 0x19d, RZ ;  /* 0x0000019d1d0d7810 */ /* 0x001fc40007ffe0ff */
[----:B-1----:R-:W-:-:S03]  /*27d0*/  IADD3 R11, PT, PT, R29, 0x19c, RZ ;  /* 0x0000019c1d0b7810 */ /* 0x002fc60007ffe0ff */
[--C-:B------:R-:W-:Y:S01]  /*27e0*/  IMAD.WIDE.U32 R12, R13, 0x4, R160.reuse ;  /* 0x000000040d0c7825 */ /* 0x100fe200078e00a0 */
[----:B----4-:R0:W-:Y:S01]  /*27f0*/  STS.128 [UR4+0x200], R4 ;  /* 0x00020004ff007988 */ /* 0x0101e20008000c04 */
[----:B------:R-:W-:Y:S02]  /*2800*/  IADD3 R15, PT, PT, R29, 0x19e, RZ ;  /* 0x0000019e1d0f7810 */ /* 0x000fe40007ffe0ff */
[--C-:B------:R-:W-:Y:S01]  /*2810*/  IMAD.WIDE.U32 R10, R11, 0x4, R160.reuse ;  /* 0x000000040b0a7825 */ /* 0x100fe200078e00a0 */
[----:B-----5:R1:W-:Y:S01]  /*2820*/  STS.128 [UR4+0x230], R16 ;  /* 0x00023010ff007988 */ /* 0x0203e20008000c04 */
[----:B------:R-:W-:Y:S02]  /*2830*/  LEA R9, R2, R3, 0xb ;  /* 0x0000000302097211 */ /* 0x000fe400078e58ff */
[----:B------:R-:W-:Y:S01]  /*2840*/  IADD3 R233, PT, PT, R29, 0x1aa, RZ ;  /* 0x000001aa1de97810 */ /* 0x000fe20007ffe0ff */
[----:B------:R-:W-:Y:S01]  /*2850*/  IMAD.WIDE.U32 R14, R15, 0x4, R160 ;  /* 0x000000040f0e7825 */ /* 0x000fe200078e00a0 */
[----:B------:R-:W-:Y:S01]  /*2860*/  SHF.L.U32 R9, R9, 0x2, RZ ;  /* 0x0000000209097819 */ /* 0x000fe200000006ff */
[----:B0-----:R0:W2:Y:S01]  /*2870*/  LDG.E.CONSTANT R5, desc[UR8][R12.64] ;  /* 0x000000080c057981 */ /* 0x0010a2000c1e9900 */
[----:B-1----:R-:W-:-:S03]  /*2880*/  IADD3 R17, PT, PT, R29, 0x19f, RZ ;  /* 0x0000019f1d117810 */ /* 0x002fc60007ffe0ff */
[----:B------:R1:W2:Y:S01]  /*2890*/  LDG.E.CONSTANT R4, desc[UR8][R10.64] ;  /* 0x000000080a047981 */ /* 0x0002a2000c1e9900 */
[----:B------:R-:W-:-:S03]  /*28a0*/  IADD3 R19, PT, PT, R29, 0x1a0, RZ ;  /* 0x000001a01d137810 */ /* 0x000fc60007ffe0ff */
[----:B------:R3:W-:Y:S01]  /*28b0*/  STS.128 [UR4+0x240], R20 ;  /* 0x00024014ff007988 */ /* 0x0007e20008000c04 */
[----:B0-----:R-:W-:Y:S01]  /*28c0*/  IADD3 R13, PT, PT, R29, 0x1a9, RZ ;  /* 0x000001a91d0d7810 */ /* 0x001fe20007ffe0ff */
[--C-:B------:R-:W-:Y:S01]  /*28d0*/  IMAD.WIDE.U32 R16, R17, 0x4, R160.reuse ;  /* 0x0000000411107825 */ /* 0x100fe200078e00a0 */
[C---:B------:R-:W-:Y:S01]  /*28e0*/  IADD3 R231, PT, PT, R29.reuse, 0x1ac, RZ ;  /* 0x000001ac1de77810 */ /* 0x040fe20007ffe0ff */
[----:B------:R-:W2:Y:S01]  /*28f0*/  LDG.E.CONSTANT R6, desc[UR8][R14.64] ;  /* 0x000000080e067981 */ /* 0x000ea2000c1e9900 */
[----:B------:R-:W-:Y:S01]  /*2900*/  IADD3 R229, PT, PT, R29, 0x1ae, RZ ;  /* 0x000001ae1de57810 */ /* 0x000fe20007ffe0ff */
[----:B------:R-:W-:Y:S01]  /*2910*/  IMAD.WIDE.U32 R18, R19, 0x4, R160 ;  /* 0x0000000413127825 */ /* 0x000fe200078e00a0 */
[C---:B------:R-:W-:Y:S01]  /*2920*/  IADD3 R227, PT, PT, R29.reuse, 0x300, RZ ;  /* 0x000003001de37810 */ /* 0x040fe20007ffe0ff */
[----:B------:R-:W2:Y:S01]  /*2930*/  LDG.E.CONSTANT R7, desc[UR8][R16.64] ;  /* 0x0000000810077981 */ /* 0x000ea2000c1e9900 */
[C---:B------:R-:W-:Y:S02]  /*2940*/  IADD3 R225, PT, PT, R29.reuse, 0x302, RZ ;  /* 0x000003021de17810 */ /* 0x040fe40007ffe0ff */
[----:B---3--:R-:W-:-:S02]  /*2950*/  IADD3 R21, PT, PT, R29, 0x1a1, RZ ;  /* 0x000001a11d157810 */ /* 0x008fc40007ffe0ff */
[C---:B------:R-:W-:Y:S01]  /*2960*/  IADD3 R23, PT, PT, R29.reuse, 0x1a3, RZ ;  /* 0x000001a31d177810 */ /* 0x040fe20007ffe0ff */
[----:B------:R0:W-:Y:S01]  /*2970*/  STS.128 [UR4+0x250], R24 ;  /* 0x00025018ff007988 */ /* 0x0001e20008000c04 */
[----:B------:R-:W-:Y:S01]  /*2980*/  IADD3 R223, PT, PT, R29, 0x304, RZ ;  /* 0x000003041ddf7810 */ /* 0x000fe20007ffe0ff */
[----:B------:R-:W-:Y:S01]  /*2990*/  IMAD.WIDE.U32 R20, R21, 0x4, R160 ;  /* 0x0000000415147825 */ /* 0x000fe200078e00a0 */
[C---:B------:R-:W-:Y:S01]  /*29a0*/  IADD3 R221, PT, PT, R29.reuse, 0x306, RZ ;  /* 0x000003061ddd7810 */ /* 0x040fe20007ffe0ff */
[----:B------:R-:W3:Y:S01]  /*29b0*/  LDG.E.CONSTANT R8, desc[UR8][R18.64] ;  /* 0x0000000812087981 */ /* 0x000ee2000c1e9900 */
[C---:B------:R-:W-:Y:S02]  /*29c0*/  IADD3 R219, PT, PT, R29.reuse, 0x308, RZ ;  /* 0x000003081ddb7810 */ /* 0x040fe40007ffe0ff */
[C---:B------:R-:W-:Y:S02]  /*29d0*/  IADD3 R217, PT, PT, R29.reuse, 0x30a, RZ ;  /* 0x0000030a1dd97810 */ /* 0x040fe40007ffe0ff */
[----:B------:R-:W-:-:S02]  /*29e0*/  IADD3 R215, PT, PT, R29, 0x30c, RZ ;  /* 0x0000030c1dd77810 */ /* 0x000fc40007ffe0ff */
[C---:B------:R-:W-:Y:S02]  /*29f0*/  IADD3 R213, PT, PT, R29.reuse, 0x30e, RZ ;  /* 0x0000030e1dd57810 */ /* 0x040fe40007ffe0ff */
[C---:B0-----:R-:W-:Y:S01]  /*2a00*/  IADD3 R25, PT, PT, R29.reuse, 0x1a5, RZ ;  /* 0x000001a51d197810 */ /* 0x041fe20007ffe0ff */
[----:B------:R0:W-:Y:S01]  /*2a10*/  STS.128 [UR4+0x260], R32 ;  /* 0x00026020ff007988 */ /* 0x0001e20008000c04 */
[C---:B------:R-:W-:Y:S02]  /*2a20*/  IADD3 R27, PT, PT, R29.reuse, 0x1a7, RZ ;  /* 0x000001a71d1b7810 */ /* 0x040fe40007ffe0ff */
[C---:B------:R-:W-:Y:S02]  /*2a30*/  IADD3 R211, PT, PT, R29.reuse, 0x310, RZ ;  /* 0x000003101dd37810 */ /* 0x040fe40007ffe0ff */
[C---:B------:R-:W-:Y:S02]  /*2a40*/  IADD3 R209, PT, PT, R29.reuse, 0x312, RZ ;  /* 0x000003121dd17810 */ /* 0x040fe40007ffe0ff */
[----:B------:R-:W-:-:S02]  /*2a50*/  IADD3 R207, PT, PT, R29, 0x314, RZ ;  /* 0x000003141dcf7810 */ /* 0x000fc40007ffe0ff */
[C---:B------:R-:W-:Y:S02]  /*2a60*/  IADD3 R205, PT, PT, R29.reuse, 0x316, RZ ;  /* 0x000003161dcd7810 */ /* 0x040fe40007ffe0ff */
[C---:B------:R-:W-:Y:S02]  /*2a70*/  IADD3 R203, PT, PT, R29.reuse, 0x318, RZ ;  /* 0x000003181dcb7810 */ /* 0x040fe40007ffe0ff */
[C---:B0-----:R-:W-:Y:S02]  /*2a80*/  IADD3 R33, PT, PT, R29.reuse, 0x1ad, RZ ;  /* 0x000001ad1d217810 */ /* 0x041fe40007ffe0ff */
[C---:B------:R-:W-:Y:S02]  /*2a90*/  IADD3 R35, PT, PT, R29.reuse, 0x1af, RZ ;  /* 0x000001af1d237810 */ /* 0x040fe40007ffe0ff */
[C---:B------:R-:W-:Y:S02]  /*2aa0*/  IADD3 R201, PT, PT, R29.reuse, 0x31a, RZ ;  /* 0x0000031a1dc97810 */ /* 0x040fe40007ffe0ff */
[----:B------:R-:W-:-:S02]  /*2ab0*/  IADD3 R199, PT, PT, R29, 0x31c, RZ ;  /* 0x0000031c1dc77810 */ /* 0x000fc40007ffe0ff */
[C---:B------:R-:W-:Y:S01]  /*2ac0*/  IADD3 R65, PT, PT, R29.reuse, 0x31d, RZ ;  /* 0x0000031d1d417810 */ /* 0x040fe20007ffe0ff */
[----:B------:R0:W-:Y:S01]  /*2ad0*/  STS.128 [UR4+0x270], R36 ;  /* 0x00027024ff007988 */ /* 0x0001e20008000c04 */
[----:B------:R-:W-:-:S03]  /*2ae0*/  IADD3 R197, PT, PT, R29, 0x31e, RZ ;  /* 0x0000031e1dc57810 */ /* 0x000fc60007ffe0ff */
[----:B------:R4:W-:Y:S01]  /*2af0*/  STS.128 [UR4+0x280], R40 ;  /* 0x00028028ff007988 */ /* 0x0009e20008000c04 */
[C---:B------:R-:W-:Y:S02]  /*2b00*/  IADD3 R67, PT, PT, R29.reuse, 0x31f, RZ ;  /* 0x0000031f1d437810 */ /* 0x040fe40007ffe0ff */
[C---:B------:R-:W-:Y:S02]  /*2b10*/  IADD3 R195, PT, PT, R29.reuse, 0x320, RZ ;  /* 0x000003201dc37810 */ /* 0x040fe40007ffe0ff */
[C---:B------:R-:W-:Y:S02]  /*2b20*/  IADD3 R69, PT, PT, R29.reuse, 0x321, RZ ;  /* 0x000003211d457810 */ /* 0x040fe40007ffe0ff */
[C---:B------:R-:W-:Y:S02]  /*2b30*/  IADD3 R193, PT, PT, R29.reuse, 0x322, RZ ;  /* 0x000003221dc17810 */ /* 0x040fe40007ffe0ff */
[C---:B0-----:R-:W-:Y:S02]  /*2b40*/  IADD3 R37, PT, PT, R29.reuse, 0x301, RZ ;  /* 0x000003011d257810 */ /* 0x041fe40007ffe0ff */
[----:B------:R-:W-:-:S02]  /*2b50*/  IADD3 R39, PT, PT, R29, 0x303, RZ ;  /* 0x000003031d277810 */ /* 0x000fc40007ffe0ff */
[C---:B----4-:R-:W-:Y:S02]  /*2b60*/  IADD3 R41, PT, PT, R29.reuse, 0x305, RZ ;  /* 0x000003051d297810 */ /* 0x050fe40007ffe0ff */
[C---:B------:R-:W-:Y:S02]  /*2b70*/  IADD3 R43, PT, PT, R29.reuse, 0x307, RZ ;  /* 0x000003071d2b7810 */ /* 0x040fe40007ffe0ff */
[C---:B------:R-:W-:Y:S02]  /*2b80*/  IADD3 R71, PT, PT, R29.reuse, 0x323, RZ ;  /* 0x000003231d477810 */ /* 0x040fe40007ffe0ff */
[C---:B------:R-:W-:Y:S01]  /*2b90*/  IADD3 R191, PT, PT, R29.reuse, 0x324, RZ ;  /* 0x000003241dbf7810 */ /* 0x040fe20007ffe0ff */
[----:B------:R0:W-:Y:S01]  /*2ba0*/  STS.128 [UR4+0x290], R44 ;  /* 0x0002902cff007988 */ /* 0x0001e20008000c04 */
[C---:B------:R-:W-:Y:S02]  /*2bb0*/  IADD3 R73, PT, PT, R29.reuse, 0x325, RZ ;  /* 0x000003251d497810 */ /* 0x040fe40007ffe0ff */
[----:B------:R-:W-:-:S02]  /*2bc0*/  IADD3 R189, PT, PT, R29, 0x326, RZ ;  /* 0x000003261dbd7810 */ /* 0x000fc40007ffe0ff */
[C---:B------:R-:W-:Y:S02]  /*2bd0*/  IADD3 R75, PT, PT, R29.reuse, 0x327, RZ ;  /* 0x000003271d4b7810 */ /* 0x040fe40007ffe0ff */
[C---:B------:R-:W-:Y:S02]  /*2be0*/  IADD3 R187, PT, PT, R29.reuse, 0x328, RZ ;  /* 0x000003281dbb7810 */ /* 0x040fe40007ffe0ff */
[C---:B------:R-:W-:Y:S02]  /*2bf0*/  IADD3 R185, PT, PT, R29.reuse, 0x32a, RZ ;  /* 0x0000032a1db97810 */ /* 0x040fe40007ffe0ff */
[C---:B------:R-:W-:Y:S02]  /*2c00*/  IADD3 R183, PT, PT, R29.reuse, 0x32c, RZ ;  /* 0x0000032c1db77810 */ /* 0x040fe40007ffe0ff */
[C---:B0-----:R-:W-:Y:S02]  /*2c10*/  IADD3 R45, PT, PT, R29.reuse, 0x309, RZ ;  /* 0x000003091d2d7810 */ /* 0x041fe40007ffe0ff */
[----:B------:R-:W-:-:S02]  /*2c20*/  IADD3 R47, PT, PT, R29, 0x30b, RZ ;  /* 0x0000030b1d2f7810 */ /* 0x000fc40007ffe0ff */
[C---:B------:R-:W-:Y:S01]  /*2c30*/  IADD3 R181, PT, PT, R29.reuse, 0x32e, RZ ;  /* 0x0000032e1db57810 */ /* 0x040fe20007ffe0ff */
[----:B------:R0:W-:Y:S01]  /*2c40*/  STS.128 [UR4+0x2a0], R48 ;  /* 0x0002a030ff007988 */ /* 0x0001e20008000c04 */
[C---:B------:R-:W-:Y:S02]  /*2c50*/  IADD3 R179, PT, PT, R29.reuse, 0x480, RZ ;  /* 0x000004801db37810 */ /* 0x040fe40007ffe0ff */
[C---:B------:R-:W-:Y:S02]  /*2c60*/  IADD3 R177, PT, PT, R29.reuse, 0x482, RZ ;  /* 0x000004821db17810 */ /* 0x040fe40007ffe0ff */
[C---:B------:R-:W-:Y:S02]  /*2c70*/  IADD3 R175, PT, PT, R29.reuse, 0x484, RZ ;  /* 0x000004841daf7810 */ /* 0x040fe40007ffe0ff */
[C---:B------:R-:W-:Y:S02]  /*2c80*/  IADD3 R173, PT, PT, R29.reuse, 0x486, RZ ;  /* 0x000004861dad7810 */ /* 0x040fe40007ffe0ff */
[----:B------:R-:W-:-:S02]  /*2c90*/  IADD3 R171, PT, PT, R29, 0x488, RZ ;  /* 0x000004881dab7810 */ /* 0x000fc40007ffe0ff */
[C---:B------:R-:W-:Y:S02]  /*2ca0*/  IADD3 R169, PT, PT, R29.reuse, 0x48a, RZ ;  /* 0x0000048a1da97810 */ /* 0x040fe40007ffe0ff */
[C---:B------:R-:W-:Y:S02]  /*2cb0*/  IADD3 R167, PT, PT, R29.reuse, 0x48c, RZ ;  /* 0x0000048c1da77810 */ /* 0x040fe40007ffe0ff */
[C---:B0-----:R-:W-:Y:S01]  /*2cc0*/  IADD3 R49, PT, PT, R29.reuse, 0x30d, RZ ;  /* 0x0000030d1d317810 */ /* 0x041fe20007ffe0ff */
[----:B------:R0:W-:Y:S01]  /*2cd0*/  STS.128 [UR4+0x2b0], R52 ;  /* 0x0002b034ff007988 */ /* 0x0001e20008000c04 */
[C---:B------:R-:W-:Y:S02]  /*2ce0*/  IADD3 R51, PT, PT, R29.reuse, 0x30f, RZ ;  /* 0x0000030f1d337810 */ /* 0x040fe40007ffe0ff */
[C---:B------:R-:W-:Y:S02]  /*2cf0*/  IADD3 R97, PT, PT, R29.reuse, 0x48d, RZ ;  /* 0x0000048d1d617810 */ /* 0x040fe40007ffe0ff */
[C---:B------:R-:W-:Y:S01]  /*2d00*/  IADD3 R165, PT, PT, R29.reuse, 0x48e, RZ ;  /* 0x0000048e1da57810 */ /* 0x040fe20007ffe0ff */
[----:B------:R4:W-:Y:S01]  /*2d10*/  STS.128 [UR4+0x2c0], R56 ;  /* 0x0002c038ff007988 */ /* 0x0009e20008000c04 */
[----:B------:R-:W-:-:S02]  /*2d20*/  IADD3 R99, PT, PT, R29, 0x48f, RZ ;  /* 0x0000048f1d637810 */ /* 0x000fc40007ffe0ff */
[C---:B------:R-:W-:Y:S02]  /*2d30*/  IADD3 R163, PT, PT, R29.reuse, 0x490, RZ ;  /* 0x000004901da37810 */ /* 0x040fe40007ffe0ff */
[C---:B------:R-:W-:Y:S02]  /*2d40*/  IADD3 R101, PT, PT, R29.reuse, 0x491, RZ ;  /* 0x000004911d657810 */ /* 0x040fe40007ffe0ff */
[C---:B0-----:R-:W-:Y:S02]  /*2d50*/  IADD3 R53, PT, PT, R29.reuse, 0x311, RZ ;  /* 0x000003111d357810 */ /* 0x041fe40007ffe0ff */
[C---:B------:R-:W-:Y:S02]  /*2d60*/  IADD3 R55, PT, PT, R29.reuse, 0x313, RZ ;  /* 0x000003131d377810 */ /* 0x040fe40007ffe0ff */
[C---:B------:R-:W-:Y:S02]  /*2d70*/  IADD3 R159, PT, PT, R29.reuse, 0x492, RZ ;  /* 0x000004921d9f7810 */ /* 0x040fe40007ffe0ff */
[----:B------:R-:W-:-:S02]  /*2d80*/  IADD3 R103, PT, PT, R29, 0x493, RZ ;  /* 0x000004931d677810 */ /* 0x000fc40007ffe0ff */
[C---:B----4-:R-:W-:Y:S01]  /*2d90*/  IADD3 R57, PT, PT, R29.reuse, 0x315, RZ ;  /* 0x000003151d397810 */ /* 0x050fe20007ffe0ff */
        /* <DEDUP_REMOVED lines=12> */
[----:B------:R-:W-:-:S02]  /*2e60*/  IADD3 R111, PT, PT, R29, 0x49b, RZ ;  /* 0x0000049b1d6f7810 */ /* 0x000fc40007ffe0ff */
[C---:B------:R-:W-:Y:S02]  /*2e70*/  IADD3 R139, PT, PT, R29.reuse, 0x49c, RZ ;  /* 0x0000049c1d8b7810 */ /* 0x040fe40007ffe0ff */
[C---:B------:R-:W-:Y:S02]  /*2e80*/  IADD3 R113, PT, PT, R29.reuse, 0x49d, RZ ;  /* 0x0000049d1d717810 */ /* 0x040fe40007ffe0ff */
[C---:B------:R-:W-:Y:S02]  /*2e90*/  IADD3 R135, PT, PT, R29.reuse, 0x49e, RZ ;  /* 0x0000049e1d877810 */ /* 0x040fe40007ffe0ff */
[C---:B------:R-:W-:Y:S02]  /*2ea0*/  IADD3 R115, PT, PT, R29.reuse, 0x49f, RZ ;  /* 0x0000049f1d737810 */ /* 0x040fe40007ffe0ff */
[C---:B0-----:R-:W-:Y:S01]  /*2eb0*/  IADD3 R77, PT, PT, R29.reuse, 0x329, RZ ;  /* 0x000003291d4d7810 */ /* 0x041fe20007ffe0ff */
[----:B------:R0:W-:Y:S01]  /*2ec0*/  STS.128 [UR4+0x2f0], R80 ;  /* 0x0002f050ff007988 */ /* 0x0001e20008000c04 */
[----:B------:R-:W-:-:S02]  /*2ed0*/  IADD3 R79, PT, PT, R29, 0x32b, RZ ;  /* 0x0000032b1d4f7810 */ /* 0x000fc40007ffe0ff */
[C---:B------:R-:W-:Y:S02]  /*2ee0*/  IADD3 R119, PT, PT, R29.reuse, 0x4a0, RZ ;  /* 0x000004a01d777810 */ /* 0x040fe40007ffe0ff */
[C---:B------:R-:W-:Y:S02]  /*2ef0*/  IADD3 R117, PT, PT, R29.reuse, 0x4a1, RZ ;  /* 0x000004a11d757810 */ /* 0x040fe40007ffe0ff */
[C---:B------:R-:W-:Y:S02]  /*2f00*/  IADD3 R131, PT, PT, R29.reuse, 0x4a2, RZ ;  /* 0x000004a21d837810 */ /* 0x040fe40007ffe0ff */
[C---:B------:R-:W-:Y:S02]  /*2f10*/  IADD3 R123, PT, PT, R29.reuse, 0x4a3, RZ ;  /* 0x000004a31d7b7810 */ /* 0x040fe40007ffe0ff */
[C---:B------:R-:W-:Y:S02]  /*2f20*/  IADD3 R127, PT, PT, R29.reuse, 0x4a4, RZ ;  /* 0x000004a41d7f7810 */ /* 0x040fe40007ffe0ff */
[----:B------:R-:W-:-:S02]  /*2f30*/  IADD3 R121, PT, PT, R29, 0x4a5, RZ ;  /* 0x000004a51d797810 */ /* 0x000fc40007ffe0ff */
[C---:B0-----:R-:W-:Y:S01]  /*2f40*/  IADD3 R81, PT, PT, R29.reuse, 0x32d, RZ ;  /* 0x0000032d1d517810 */ /* 0x041fe20007ffe0ff */
        /* <DEDUP_REMOVED lines=13> */
[----:B------:R-:W-:Y:S01]  /*3020*/  IADD3 R157, PT, PT, R29, 0x4ad, RZ ;  /* 0x000004ad1d9d7810 */ /* 0x000fe20007ffe0ff */
[----:B------:R-:W-:Y:S01]  /*3030*/  IMAD.WIDE.U32 R22, R23, 0x4, R160 ;  /* 0x0000000417167825 */ /* 0x000fe200078e00a0 */
[----:B-1----:R-:W-:-:S03]  /*3040*/  IADD3 R11, PT, PT, R29, 0x4ae, RZ ;  /* 0x000004ae1d0b7810 */ /* 0x002fc60007ffe0ff */
[--C-:B------:R-:W-:Y:S01]  /*3050*/  IMAD.WIDE.U32 R24, R25, 0x4, R160.reuse ;  /* 0x0000000419187825 */ /* 0x100fe200078e00a0 */
[C---:B0-----:R-:W-:Y:S01]  /*3060*/  IADD3 R89, PT, PT, R29.reuse, 0x485, RZ ;  /* 0x000004851d597810 */ /* 0x041fe20007ffe0ff */
[----:B------:R0:W-:Y:S01]  /*3070*/  STS.128 [UR4+0x320], R92 ;  /* 0x0003205cff007988 */ /* 0x0001e20008000c04 */
[----:B------:R-:W-:Y:S01]  /*3080*/  IADD3 R91, PT, PT, R29, 0x487, RZ ;  /* 0x000004871d5b7810 */ /* 0x000fe20007ffe0ff */
[----:B------:R-:W-:-:S04]  /*3090*/  IMAD.WIDE.U32 R26, R27, 0x4, R160 ;  /* 0x000000041b1a7825 */ /* 0x000fc800078e00a0 */
[--C-:B------:R-:W-:Y:S01]  /*30a0*/  IMAD.WIDE.U32 R30, R31, 0x4, R160.reuse ;  /* 0x000000041f1e7825 */ /* 0x100fe200078e00a0 */
[----:B------:R-:W4:Y:S03]  /*30b0*/  LDG.E.CONSTANT R15, desc[UR8][R26.64] ;  /* 0x000000081a0f7981 */ /* 0x000f26000c1e9900 */
[--C-:B------:R-:W-:Y:S01]  /*30c0*/  IMAD.WIDE.U32 R32, R33, 0x4, R160.reuse ;  /* 0x0000000421207825 */ /* 0x100fe200078e00a0 */
[----:B------:R-:W5:Y:S01]  /*30d0*/  LDG.E.CONSTANT R19, desc[UR8][R30.64] ;  /* 0x000000081e137981 */ /* 0x000f62000c1e9900 */
[C---:B0-----:R-:W-:Y:S02]  /*30e0*/  IADD3 R93, PT, PT, R29.reuse, 0x489, RZ ;  /* 0x000004891d5d7810 */ /* 0x041fe40007ffe0ff */
[----:B------:R-:W-:Y:S01]  /*30f0*/  IADD3 R95, PT, PT, R29, 0x48b, RZ ;  /* 0x0000048b1d5f7810 */ /* 0x000fe20007ffe0ff */
[--C-:B------:R-:W-:Y:S02]  /*3100*/  IMAD.WIDE.U32 R28, R13, 0x4, R160.reuse ;  /* 0x000000040d1c7825 */ /* 0x100fe400078e00a0 */
[----:B------:R-:W4:Y:S02]  /*3110*/  LDG.E.CONSTANT R13, desc[UR8][R24.64] ;  /* 0x00000008180d7981 */ /* 0x000f24000c1e9900 */
[----:B------:R-:W-:-:S02]  /*3120*/  IMAD.WIDE.U32 R34, R35, 0x4, R160 ;  /* 0x0000000423227825 */ /* 0x000fc400078e00a0 */
[----:B------:R-:W5:Y:S02]  /*3130*/  LDG.E.CONSTANT R17, desc[UR8][R28.64] ;  /* 0x000000081c117981 */ /* 0x000f64000c1e9900 */
[----:B------:R-:W-:-:S04]  /*3140*/  IMAD.WIDE.U32 R36, R37, 0x4, R160 ;  /* 0x0000000425247825 */ /* 0x000fc800078e00a0 */
[--C-:B------:R-:W-:Y:S01]  /*3150*/  IMAD.WIDE.U32 R38, R39, 0x4, R160.reuse ;  /* 0x0000000427267825 */ /* 0x100fe200078e00a0 */
[----:B------:R-:W3:Y:S03]  /*3160*/  LDG.E.CONSTANT R25, desc[UR8][R36.64] ;  /* 0x0000000824197981 */ /* 0x000ee6000c1e9900 */
[--C-:B------:R-:W-:Y:S01]  /*3170*/  IMAD.WIDE.U32 R40, R41, 0x4, R160.reuse ;  /* 0x0000000429287825 */ /* 0x100fe200078e00a0 */
[----:B------:R-:W3:Y:S03]  /*3180*/  LDG.E.CONSTANT R27, desc[UR8][R38.64] ;  /* 0x00000008261b7981 */ /* 0x000ee6000c1e9900 */
[--C-:B------:R-:W-:Y:S01]  /*3190*/  IMAD.WIDE.U32 R42, R43, 0x4, R160.reuse ;  /* 0x000000042b2a7825 */ /* 0x100fe200078e00a0 */
[----:B------:R-:W3:Y:S03]  /*31a0*/  LDG.E.CONSTANT R29, desc[UR8][R40.64] ;  /* 0x00000008281d7981 */ /* 0x000ee6000c1e9900 */
[--C-:B------:R-:W-:Y:S01]  /*31b0*/  IMAD.WIDE.U32 R44, R45, 0x4, R160.reuse ;  /* 0x000000042d2c7825 */ /* 0x100fe200078e00a0 */
[----:B------:R-:W3:Y:S03]  /*31c0*/  LDG.E.CONSTANT R31, desc[UR8][R42.64] ;  /* 0x000000082a1f7981 */ /* 0x000ee6000c1e9900 */
[----:B------:R-:W-:-:S04]  /*31d0*/  IMAD.WIDE.U32 R46, R47, 0x4, R160 ;  /* 0x000000042f2e7825 */ /* 0x000fc800078e00a0 */
        /* <DEDUP_REMOVED lines=10> */
[--C-:B------:R-:W-:Y:S01]  /*3280*/  IMAD.WIDE.U32 R238, R239, 0x4, R160.reuse ;  /* 0x00000004efee7825 */ /* 0x100fe200078e00a0 */
[----:B------:R-:W3:Y:S03]  /*3290*/  LDG.E.CONSTANT R10, desc[UR8][R240.64] ;  /* 0x00000008f00a7981 */ /* 0x000ee6000c1e9900 */
[--C-:B------:R-:W-:Y:S01]  /*32a0*/  IMAD.WIDE.U32 R236, R237, 0x4, R160.reuse ;  /* 0x00000004edec7825 */ /* 0x100fe200078e00a0 */
[----:B------:R-:W4:Y:S03]  /*32b0*/  LDG.E.CONSTANT R12, desc[UR8][R238.64] ;  /* 0x00000008ee0c7981 */ /* 0x000f26000c1e9900 */
[--C-:B------:R-:W-:Y:S01]  /*32c0*/  IMAD.WIDE.U32 R234, R235, 0x4, R160.reuse ;  /* 0x00000004ebea7825 */ /* 0x100fe200078e00a0 */
[----:B------:R-:W4:Y:S03]  /*32d0*/  LDG.E.CONSTANT R14, desc[UR8][R236.64] ;  /* 0x00000008ec0e7981 */ /* 0x000f26000c1e9900 */
[--C-:B------:R-:W-:Y:S01]  /*32e0*/  IMAD.WIDE.U32 R232, R233, 0x4, R160.reuse ;  /* 0x00000004e9e87825 */ /* 0x100fe200078e00a0 */
[----:B------:R-:W5:Y:S03]  /*32f0*/  LDG.E.CONSTANT R16, desc[UR8][R234.64] ;  /* 0x00000008ea107981 */ /* 0x000f66000c1e9900 */
[--C-:B------:R-:W-:Y:S01]  /*3300*/  IMAD.WIDE.U32 R230, R231, 0x4, R160.reuse ;  /* 0x00000004e7e67825 */ /* 0x100fe200078e00a0 */
[----:B------:R-:W5:Y:S03]  /*3310*/  LDG.E.CONSTANT R18, desc[UR8][R232.64] ;  /* 0x00000008e8127981 */ /* 0x000f66000c1e9900 */
        /* <DEDUP_REMOVED lines=141> */
[----:B------:R-:W-:Y:S02]  /*3bf0*/  IMAD.WIDE.U32 R250, R9, 0x4, R250 ;  /* 0x0000000409fa7825 */ /* 0x000fe400078e00fa */
[----:B------:R-:W3:Y:S02]  /*3c00*/  LDG.E.CONSTANT R9, desc[UR8][R20.64] ;  /* 0x0000000814097981 */ /* 0x000ee4000c1e9900 */
[----:B------:R-:W-:Y:S02]  /*3c10*/  IMAD.WIDE.U32 R160, R11, 0x4, R160 ;  /* 0x000000040ba07825 */ /* 0x000fe400078e00a0 */
[----:B------:R-:W3:Y:S04]  /*3c20*/  LDG.E.CONSTANT R11, desc[UR8][R22.64] ;  /* 0x00000008160b7981 */ /* 0x000ee8000c1e9900 */
[----:B------:R-:W3:Y:S04]  /*3c30*/  LDG.E.128.CONSTANT R124, desc[UR8][R250.64+0x2000] ;  /* 0x00200008fa7c7981 */ /* 0x000ee8000c1e9d00 */
[----:B------:R-:W3:Y:S04]  /*3c40*/  LDG.E.CONSTANT R21, desc[UR8][R32.64] ;  /* 0x0000000820157981 */ /* 0x000ee8000c1e9900 */
        /* <DEDUP_REMOVED lines=35> */
[----:B------:R-:W3:Y:S04]  /*3e80*/  LDG.E.128.CONSTANT R120, desc[UR8][R250.64] ;  /* 0x00000008fa787981 */ /* 0x000ee8000c1e9d00 */
        /* <DEDUP_REMOVED lines=30> */
[----:B--2---:R0:W-:Y:S04]  /*4070*/  STS.128 [UR4+0x330], R4 ;  /* 0x00033004ff007988 */ /* 0x0041e80008000c04 */
[----:B----4-:R0:W-:Y:S04]  /*4080*/  STS.128 [UR4+0x350], R12 ;  /* 0x0003500cff007988 */ /* 0x0101e80008000c04 */
[----:B-----5:R0:W-:Y:S04]  /*4090*/  STS.128 [UR4+0x360], R16 ;  /* 0x00036010ff007988 */ /* 0x0201e80008000c04 */
[----:B---3--:R0:W-:Y:S04]  /*40a0*/  STS.128 [UR4+0x380], R24 ;  /* 0x00038018ff007988 */ /* 0x0081e80008000c04 */
[----:B------:R0:W-:Y:S04]  /*40b0*/  STS.128 [UR4+0x390], R28 ;  /* 0x0003901cff007988 */ /* 0x0001e80008000c04 */
        /* <DEDUP_REMOVED lines=25> */
[----:B------:R0:W-:Y:S04]  /*4250*/  STS.128 [UR4], R120 ;  /* 0x00000078ff007988 */ /* 0x0001e80008000c04 */
        /* <DEDUP_REMOVED lines=29> */
[----:B------:R0:W-:Y:S01]  /*4430*/  STS.128 [UR4+0x1f0], R244 ;  /* 0x0001f0f4ff007988 */ /* 0x0001e20008000c04 */
[----:B------:R-:W-:Y:S06]  /*4440*/  BAR.SYNC.DEFER_BLOCKING 0x0 ;  /* 0x0000000000007b1d */ /* 0x000fec0000010000 */
[----:B------:R-:W1:Y:S04]  /*4450*/  LDS.128 R4, [UR4+0x200] ;  /* 0x00020004ff047984 */ /* 0x000e680008000c00 */
[----:B------:R-:W2:Y:S04]  /*4460*/  LDS.128 R8, [UR4+0x2c0] ;  /* 0x0002c004ff087984 */ /* 0x000ea80008000c00 */
[----:B------:R-:W3:Y:S04]  /*4470*/  LDS.128 R12, [UR4+0x380] ;  /* 0x00038004ff0c7984 */ /* 0x000ee80008000c00 */
[----:B------:R-:W4:Y:S04]  /*4480*/  LDS.128 R16, [UR4+0x440] ;  /* 0x00044004ff107984 */ /* 0x000f280008000c00 */
[----:B------:R-:W0:Y:S04]  /*4490*/  LDS.128 R20, [UR4+0x210] ;  /* 0x00021004ff147984 */ /* 0x000e280008000c00 */
        /* <DEDUP_REMOVED lines=42> */
[----:B------:R-:W0:Y:S01]  /*4740*/  LDS.128 R192, [UR4+0x4f0] ;  /* 0x0004f004ffc07984 */ /* 0x000e220008000c00 */
[----:B------:R-:W-:-:S02]  /*4750*/  IADD3 R3, PT, PT, R3, 0x1, RZ ;  /* 0x0000000103037810 */ /* 0x000fc40007ffe0ff */
[----:B------:R-:W-:Y:S02]  /*4760*/  MOV R250, RZ ;  /* 0x000000ff00fa7202 */ /* 0x000fe40000000f00 */
[----:B-1234-:R-:W-:-:S13]  /*4770*/  ISETP.NE.AND P1, PT, R3, 0x200, PT ;  /* 0x000002000300780c */ /* 0x01efda0003f25270 */
.L_x_0:
[----:B-1----:R-:W-:-:S05]  /*4780*/  IMAD R249, R250, 0xc0, RZ ;  /* 0x000000c0faf97824 */ /* 0x002fca00078e02ff */
[----:B------:R-:W-:-:S05]  /*4790*/  LEA R249, R249, R248, 0x2 ;  /* 0x000000f8f9f97211 */ /* 0x000fca00078e10ff */
[----:B0-----:R-:W2:Y:S04]  /*47a0*/  LDL.128 R212, [R249] ;  /* 0x00000000f9d47983 */ /* 0x001ea80000100c00 */
[----:B------:R-:W3:Y:S04]  /*47b0*/  LDL.128 R208, [R249+0x10] ;  /* 0x00001000f9d07983 */ /* 0x000ee80000100c00 */
[----:B------:R-:W4:Y:S04]  /*47c0*/  LDL.128 R240, [R249+0x20] ;  /* 0x00002000f9f07983 */ /* 0x000f280000100c00 */
[----:B------:R-:W5:Y:S04]  /*47d0*/  LDL.128 R204, [R249+0x30] ;  /* 0x00003000f9cc7983 */ /* 0x000f680000100c00 */
[----:B------:R-:W5:Y:S04]  /*47e0*/  LDL.128 R236, [R249+0x40] ;  /* 0x00004000f9ec7983 */ /* 0x000f680000100c00 */
[----:B------:R-:W5:Y:S01]  /*47f0*/  LDL.128 R228, [R249+0x50] ;  /* 0x00005000f9e47983 */ /* 0x000f620000100c00 */
[----:B------:R-:W-:-:S03]  /*4800*/  LEA R251, R250, UR4, 0x6 ;  /* 0x00000004fafb7c11 */ /* 0x000fc6000f8e30ff */
[----:B------:R-:W5:Y:S04]  /*4810*/  LDL.128 R232, [R249+0x60] ;  /* 0x00006000f9e87983 */ /* 0x000f680000100c00 */
[----:B------:R-:W2:Y:S04]  /*4820*/  LDS.128 R200, [R251] ;  /* 0x00000000fbc87984 */ /* 0x000ea80000000c00 */
[----:B------:R-:W5:Y:S04]  /*4830*/  LDL.128 R224, [R249+0x70] ;  /* 0x00007000f9e07983 */ /* 0x000f680000100c00 */
[----:B------:R-:W5:Y:S04]  /*4840*/  LDL.128 R216, [R249+0x90] ;  /* 0x00009000f9d87983 */ /* 0x000f680000100c00 */
[----:B------:R-:W5:Y:S04]  /*4850*/  LDL.128 R220, [R249+0x80] ;  /* 0x00008000f9dc7983 */ /* 0x000f680000100c00 */
[----:B------:R-:W5:Y:S01]  /*4860*/  LDL.128 R196, [R249+0xa0] ;  /* 0x0000a000f9c47983 */ /* 0x000f620000100c00 */
[----:B--2---:R-:W-:Y:S01]  /*4870*/  FFMA R245, R4, R200, R212 ;  /* 0x000000c804f57223 */ /* 0x004fe200000000d4 */
[C---:B------:R-:W-:Y:S01]  /*4880*/  FFMA R212, R200.reuse, R5, R213 ;  /* 0x00000005c8d47223 */ /* 0x040fe200000000d5 */
[C---:B------:R-:W-:Y:S01]  /*4890*/  FFMA R213, R200.reuse, R6, R214 ;  /* 0x00000006c8d57223 */ /* 0x040fe200000000d6 */
[----:B------:R-:W-:Y:S01]  /*48a0*/  FFMA R214, R200, R7, R215 ;  /* 0x00000007c8d67223 */ /* 0x000fe200000000d7 */
[-C--:B------:R-:W-:Y:S01]  /*48b0*/  FFMA R245, R8, R201.reuse, R245 ;  /* 0x000000c908f57223 */ /* 0x080fe200000000f5 */
[-C--:B------:R-:W-:Y:S01]  /*48c0*/  FFMA R212, R9, R201.reuse, R212 ;  /* 0x000000c909d47223 */ /* 0x080fe200000000d4 */
[-C--:B------:R-:W-:Y:S01]  /*48d0*/  FFMA R213, R10, R201.reuse, R213 ;  /* 0x000000c90ad57223 */ /* 0x080fe200000000d5 */
        /* <DEDUP_REMOVED lines=8> */
[----:B------:R-:W-:-:S02]  /*4960*/  FFMA R247, R19, R203, R214 ;  /* 0x000000cb13f77223 */ /* 0x000fc400000000d6 */
[----:B------:R-:W2:Y:S01]  /*4970*/  LDL.128 R212, [R249+0xb0] ;  /* 0x0000b000f9d47983 */ /* 0x000ea20000100c00 */
[----:B---3--:R-:W-:Y:S01]  /*4980*/  FFMA R208, R20, R200, R208 ;  /* 0x000000c814d07223 */ /* 0x008fe200000000d0 */
[C---:B------:R-:W-:Y:S01]  /*4990*/  FFMA R210, R200.reuse, R22, R210 ;  /* 0x00000016c8d27223 */ /* 0x040fe200000000d2 */
[----:B------:R-:W-:Y:S01]  /*49a0*/  FFMA R252, R200, R21, R209 ;  /* 0x00000015c8fc7223 */ /* 0x000fe200000000d1 */
[----:B------:R0:W-:Y:S01]  /*49b0*/  STL.128 [R249], R244 ;  /* 0x000000f4f9007387 */ /* 0x0001e20000100c00 */
[-C--:B------:R-:W-:Y:S02]  /*49c0*/  FFMA R209, R24, R201.reuse, R208 ;  /* 0x000000c918d17223 */ /* 0x080fe400000000d0 */
[----:B------:R-:W-:Y:S02]  /*49d0*/  FFMA R252, R25, R201, R252 ;  /* 0x000000c919fc7223 */ /* 0x000fe400000000fc */
[-C--:B------:R-:W-:Y:S02]  /*49e0*/  FFMA R209, R28, R202.reuse, R209 ;  /* 0x000000ca1cd17223 */ /* 0x080fe400000000d1 */
[----:B------:R-:W-:Y:S01]  /*49f0*/  FFMA R252, R29, R202, R252 ;  /* 0x000000ca1dfc7223 */ /* 0x000fe200000000fc */
[----:B0-----:R-:W-:Y:S01]  /*4a00*/  FFMA R244, R200, R23, R211 ;  /* 0x00000017c8f47223 */ /* 0x001fe200000000d3 */
[----:B------:R-:W-:-:S03]  /*4a10*/  FFMA R211, R26, R201, R210 ;  /* 0x000000c91ad37223 */ /* 0x000fc600000000d2 */
[----:B------:R-:W-:Y:S01]  /*4a20*/  FFMA R208, R27, R201, R244 ;  /* 0x000000c91bd07223 */ /* 0x000fe200000000f4 */
[----:B------:R-:W-:Y:S01]  /*4a30*/  FFMA R211, R30, R202, R211 ;  /* 0x000000ca1ed37223 */ /* 0x000fe200000000d3 */
[----:B----4-:R-:W-:Y:S01]  /*4a40*/  FFMA R245, R36, R200, R240 ;  /* 0x000000c824f57223 */ /* 0x010fe200000000f0 */
[C---:B------:R-:W-:Y:S01]  /*4a50*/  FFMA R240, R200.reuse, R37, R241 ;  /* 0x00000025c8f07223 */ /* 0x040fe200000000f1 */
[----:B------:R-:W-:Y:S01]  /*4a60*/  FFMA R244, R31, R202, R208 ;  /* 0x000000ca1ff47223 */ /* 0x000fe200000000d0 */
[----:B------:R-:W-:Y:S01]  /*4a70*/  FFMA R241, R200, R38, R242 ;  /* 0x00000026c8f17223 */ /* 0x000fe200000000f2 */
[-C--:B------:R-:W-:Y:S01]  /*4a80*/  FFMA R208, R32, R203.reuse, R209 ;  /* 0x000000cb20d07223 */ /* 0x080fe200000000d1 */
[-C--:B------:R-:W-:Y:S01]  /*4a90*/  FFMA R210, R34, R203.reuse, R211 ;  /* 0x000000cb22d27223 */ /* 0x080fe200000000d3 */
[-C--:B------:R-:W-:Y:S01]  /*4aa0*/  FFMA R209, R33, R203.reuse, R252 ;  /* 0x000000cb21d17223 */ /* 0x080fe200000000fc */
[----:B------:R-:W-:Y:S01]  /*4ab0*/  FFMA R211, R35, R203, R244 ;  /* 0x000000cb23d37223 */ /* 0x000fe200000000f4 */
[----:B------:R-:W-:Y:S01]  /*4ac0*/  FFMA R242, R200, R39, R243 ;  /* 0x00000027c8f27223 */ /* 0x000fe200000000f3 */
[-C--:B------:R-:W-:Y:S01]  /*4ad0*/  FFMA R240, R41, R201.reuse, R240 ;  /* 0x000000c929f07223 */ /* 0x080fe200000000f0 */
[----:B------:R-:W-:-:S02]  /*4ae0*/  FFMA R241, R42, R201, R241 ;  /* 0x000000c92af17223 */ /* 0x000fc400000000f1 */
[----:B------:R0:W-:Y:S01]  /*4af0*/  STL.128 [R249+0x10], R208 ;  /* 0x000010d0f9007387 */ /* 0x0001e20000100c00 */
[----:B------:R-:W-:Y:S01]  /*4b00*/  FFMA R244, R43, R201, R242 ;  /* 0x000000c92bf47223 */ /* 0x000fe200000000f2 */
[-C--:B------:R-:W-:Y:S01]  /*4b10*/  FFMA R242, R45, R202.reuse, R240 ;  /* 0x000000ca2df27223 */ /* 0x080fe200000000f0 */
[----:B0-----:R-:W-:-:S03]  /*4b20*/  FFMA R209, R46, R202, R241 ;  /* 0x000000ca2ed17223 */ /* 0x001fc600000000f1 */
[-C--:B------:R-:W-:Y:S01]  /*4b30*/  FFMA R241, R49, R203.reuse, R242 ;  /* 0x000000cb31f17223 */ /* 0x080fe200000000f2 */
[----:B------:R-:W-:Y:S02]  /*4b40*/  FFMA R242, R50, R203, R209 ;  /* 0x000000cb32f27223 */ /* 0x000fe400000000d1 */
[----:B------:R-:W3:Y:S01]  /*4b50*/  LDL.128 R208, [R249+0xc0] ;  /* 0x0000c000f9d07983 */ /* 0x000ee20000100c00 */
[----:B------:R-:W-:-:S04]  /*4b60*/  FFMA R245, R40, R201, R245 ;  /* 0x000000c928f57223 */ /* 0x000fc800000000f5 */
[-C--:B------:R-:W-:Y:S01]  /*4b70*/  FFMA R245, R44, R202.reuse, R245 ;  /* 0x000000ca2cf57223 */ /* 0x080fe200000000f5 */
[----:B------:R-:W-:-:S03]  /*4b80*/  FFMA R244, R47, R202, R244 ;  /* 0x000000ca2ff47223 */ /* 0x000fc600000000f4 */
[----:B------:R-:W-:Y:S01]  /*4b90*/  FFMA R240, R48, R203, R245 ;  /* 0x000000cb30f07223 */ /* 0x000fe200000000f5 */
[----:B-----5:R-:W-:Y:S01]  /*4ba0*/  FFMA R245, R52, R200, R204 ;  /* 0x000000c834f57223 */ /* 0x020fe200000000cc */
[C---:B------:R-:W-:Y:S01]  /*4bb0*/  FFMA R204, R200.reuse, R53, R205 ;  /* 0x00000035c8cc7223 */ /* 0x040fe200000000cd */
[C---:B------:R-:W-:Y:S01]  /*4bc0*/  FFMA R205, R200.reuse, R54, R206 ;  /* 0x00000036c8cd7223 */ /* 0x040fe200000000ce */
[----:B------:R-:W-:Y:S01]  /*4bd0*/  FFMA R206, R200, R55, R207 ;  /* 0x00000037c8ce7223 */ /* 0x000fe200000000cf */
[----:B------:R-:W-:Y:S01]  /*4be0*/  FFMA R243, R51, R203, R244 ;  /* 0x000000cb33f37223 */ /* 0x000fe200000000f4 */
[-C--:B------:R-:W-:Y:S01]  /*4bf0*/  FFMA R204, R57, R201.reuse, R204 ;  /* 0x000000c939cc7223 */ /* 0x080fe200000000cc */
[-C--:B------:R-:W-:Y:S01]  /*4c00*/  FFMA R205, R58, R201.reuse, R205 ;  /* 0x000000c93acd7223 */ /* 0x080fe200000000cd */
[-C--:B------:R-:W-:Y:S01]  /*4c10*/  FFMA R245, R56, R201.reuse, R245 ;  /* 0x000000c938f57223 */ /* 0x080fe200000000f5 */
[----:B------:R-:W-:Y:S01]  /*4c20*/  FFMA R244, R59, R201, R206 ;  /* 0x000000c93bf47223 */ /* 0x000fe200000000ce */
[-C--:B------:R-:W-:Y:S01]  /*4c30*/  FFMA R206, R61, R202.reuse, R204 ;  /* 0x000000ca3dce7223 */ /* 0x080fe200000000cc */
[----:B------:R0:W-:Y:S01]  /*4c40*/  STL.128 [R249+0x20], R240 ;  /* 0x000020f0f9007387 */ /* 0x0001e20000100c00 */
[-C--:B------:R-:W-:Y:S01]  /*4c50*/  FFMA R207, R62, R202.reuse, R205 ;  /* 0x000000ca3ecf7223 */ /* 0x080fe200000000cd */
[-C--:B------:R-:W-:Y:S01]  /*4c60*/  FFMA R245, R60, R202.reuse, R245 ;  /* 0x000000ca3cf57223 */ /* 0x080fe200000000f5 */
[----:B------:R-:W-:Y:S01]  /*4c70*/  FFMA R244, R63, R202, R244 ;  /* 0x000000ca3ff47223 */ /* 0x000fe200000000f4 */
[-C--:B------:R-:W-:Y:S01]  /*4c80*/  FFMA R205, R65, R203.reuse, R206 ;  /* 0x000000cb41cd7223 */ /* 0x080fe200000000ce */
[-C--:B------:R-:W-:Y:S01]  /*4c90*/  FFMA R206, R66, R203.reuse, R207 ;  /* 0x000000cb42ce7223 */ /* 0x080fe200000000cf */
[-C--:B------:R-:W-:Y:S01]  /*4ca0*/  FFMA R204, R64, R203.reuse, R245 ;  /* 0x000000cb40cc7223 */ /* 0x080fe200000000f5 */
[----:B------:R-:W-:Y:S01]  /*4cb0*/  FFMA R207, R67, R203, R244 ;  /* 0x000000cb43cf7223 */ /* 0x000fe200000000f4 */
[----:B0-----:R-:W-:Y:S01]  /*4cc0*/  FFMA R241, R68, R200, R236 ;  /* 0x000000c844f17223 */ /* 0x001fe200000000ec */
[C---:B------:R-:W-:Y:S01]  /*4cd0*/  FFMA R236, R200.reuse, R69, R237 ;  /* 0x00000045c8ec7223 */ /* 0x040fe200000000ed */
[C---:B------:R-:W-:Y:S01]  /*4ce0*/  FFMA R237, R200.reuse, R70, R238 ;  /* 0x00000046c8ed7223 */ /* 0x040fe200000000ee */
[----:B------:R-:W-:-:S02]  /*4cf0*/  FFMA R238, R200, R71, R239 ;  /* 0x00000047c8ee7223 */ /* 0x000fc400000000ef */
[-C--:B------:R-:W-:Y:S01]  /*4d00*/  FFMA R236, R73, R201.reuse, R236 ;  /* 0x000000c949ec7223 */ /* 0x080fe200000000ec */
[-C--:B------:R-:W-:Y:S01]  /*4d10*/  FFMA R237, R74, R201.reuse, R237 ;  /* 0x000000c94aed7223 */ /* 0x080fe200000000ed */
[-C--:B------:R-:W-:Y:S01]  /*4d20*/  FFMA R241, R72, R201.reuse, R241 ;  /* 0x000000c948f17223 */ /* 0x080fe200000000f1 */
[----:B------:R0:W-:Y:S01]  /*4d30*/  STL.128 [R249+0x30], R204 ;  /* 0x000030ccf9007387 */ /* 0x0001e20000100c00 */
[----:B------:R-:W-:Y:S01]  /*4d40*/  FFMA R240, R75, R201, R238 ;  /* 0x000000c94bf07223 */ /* 0x000fe200000000ee */
[-C--:B------:R-:W-:Y:S01]  /*4d50*/  FFMA R238, R77, R202.reuse, R236 ;  /* 0x000000ca4dee7223 */ /* 0x080fe200000000ec */
[----:B------:R-:W-:-:S04]  /*4d60*/  FFMA R241, R76, R202, R241 ;  /* 0x000000ca4cf17223 */ /* 0x000fc800000000f1 */
[-C--:B------:R-:W-:Y:S01]  /*4d70*/  FFMA R236, R80, R203.reuse, R241 ;  /* 0x000000cb50ec7223 */ /* 0x080fe200000000f1 */
[----:B------:R-:W-:Y:S01]  /*4d80*/  FFMA R241, R84, R200, R228 ;  /* 0x000000c854f17223 */ /* 0x000fe200000000e4 */
[----:B0-----:R-:W-:Y:S01]  /*4d90*/  FFMA R205, R78, R202, R237 ;  /* 0x000000ca4ecd7223 */ /* 0x001fe200000000ed */
[----:B------:R-:W-:-:S03]  /*4da0*/  FFMA R237, R81, R203, R238 ;  /* 0x000000cb51ed7223 */ /* 0x000fc600000000ee */
[----:B------:R-:W-:Y:S02]  /*4db0*/  FFMA R238, R82, R203, R205 ;  /* 0x000000cb52ee7223 */ /* 0x000fe400000000cd */
[----:B------:R-:W4:Y:S01]  /*4dc0*/  LDL.128 R204, [R249+0xd0] ;  /* 0x0000d000f9cc7983 */ /* 0x000f220000100c00 */
[C---:B------:R-:W-:Y:S01]  /*4dd0*/  FFMA R228, R200.reuse, R85, R229 ;  /* 0x00000055c8e47223 */ /* 0x040fe200000000e5 */
[----:B------:R-:W-:Y:S01]  /*4de0*/  FFMA R240, R79, R202, R240 ;  /* 0x000000ca4ff07223 */ /* 0x000fe200000000f0 */
[C---:B------:R-:W-:Y:S01]  /*4df0*/  FFMA R229, R200.reuse, R86, R230 ;  /* 0x00000056c8e57223 */ /* 0x040fe200000000e6 */
[----:B------:R-:W-:Y:S01]  /*4e00*/  FFMA R230, R200, R87, R231 ;  /* 0x00000057c8e67223 */ /* 0x000fe200000000e7 */
[----:B------:R-:W-:Y:S01]  /*4e10*/  FFMA R228, R89, R201, R228 ;  /* 0x000000c959e47223 */ /* 0x000fe200000000e4 */
[----:B------:R-:W-:Y:S01]  /*4e20*/  FFMA R239, R83, R203, R240 ;  /* 0x000000cb53ef7223 */ /* 0x000fe200000000f0 */
        /* <DEDUP_REMOVED lines=11> */
[----:B------:R-:W5:Y:S04]  /*4ee0*/  LDL.128 R240, [R249+0xe0] ;  /* 0x0000e000f9f07983 */ /* 0x000f680000100c00 */
[----:B------:R0:W-:Y:S02]  /*4ef0*/  STL.128 [R249+0x40], R236 ;  /* 0x000040ecf9007387 */ /* 0x0001e40000100c00 */
[----:B0-----:R-:W-:Y:S01]  /*4f00*/  FFMA R237, R100, R200, R232 ;  /* 0x000000c864ed7223 */ /* 0x001fe200000000e8 */
[C---:B------:R-:W-:Y:S01]  /*4f10*/  FFMA R232, R200.reuse, R101, R233 ;  /* 0x00000065c8e87223 */ /* 0x040fe200000000e9 */
[----:B------:R-:W-:-:S04]  /*4f20*/  FFMA R233, R200, R102, R234 ;  /* 0x00000066c8e97223 */ /* 0x000fc800000000ea */
[-C--:B------:R-:W-:Y:S01]  /*4f30*/  FFMA R233, R106, R201.reuse, R233 ;  /* 0x000000c96ae97223 */ /* 0x080fe200000000e9 */
[----:B------:R0:W-:Y:S03]  /*4f40*/  STL.128 [R249+0x50], R228 ;  /* 0x000050e4f9007387 */ /* 0x0001e60000100c00 */
[----:B------:R-:W-:Y:S01]  /*4f50*/  FFMA R233, R110, R202, R233 ;  /* 0x000000ca6ee97223 */ /* 0x000fe200000000e9 */
[----:B------:R-:W-:-:S04]  /*4f60*/  FFMA R232, R105, R201, R232 ;  /* 0x000000c969e87223 */ /* 0x000fc800000000e8 */
[----:B------:R-:W-:Y:S01]  /*4f70*/  FFMA R232, R109, R202, R232 ;  /* 0x000000ca6de87223 */ /* 0x000fe200000000e8 */
[----:B------:R-:W-:Y:S01]  /*4f80*/  FFMA R234, R200, R103, R235 ;  /* 0x00000067c8ea7223 */ /* 0x000fe200000000eb */
[----:B0-----:R-:W-:Y:S01]  /*4f90*/  FFMA R230, R114, R203, R233 ;  /* 0x000000cb72e67223 */ /* 0x001fe200000000e9 */
[----:B------:R-:W-:Y:S01]  /*4fa0*/  FFMA R233, R116, R200, R224 ;  /* 0x000000c874e97223 */ /* 0x000fe200000000e0 */
[C---:B------:R-:W-:Y:S01]  /*4fb0*/  FFMA R224, R200.reuse, R117, R225 ;  /* 0x00000075c8e07223 */ /* 0x040fe200000000e1 */
[C---:B------:R-:W-:Y:S01]  /*4fc0*/  FFMA R225, R200.reuse, R118, R226 ;  /* 0x00000076c8e17223 */ /* 0x040fe200000000e2 */
[----:B------:R-:W-:Y:S01]  /*4fd0*/  FFMA R226, R200, R119, R227 ;  /* 0x00000077c8e27223 */ /* 0x000fe200000000e3 */
[----:B------:R-:W-:Y:S01]  /*4fe0*/  FFMA R229, R113, R203, R232 ;  /* 0x000000cb71e57223 */ /* 0x000fe200000000e8 */
[-C--:B------:R-:W-:Y:S01]  /*4ff0*/  FFMA R224, R121, R201.reuse, R224 ;  /* 0x000000c979e07223 */ /* 0x080fe200000000e0 */
[-C--:B------:R-:W-:Y:S01]  /*5000*/  FFMA R225, R122, R201.reuse, R225 ;  /* 0x000000c97ae17223 */ /* 0x080fe200000000e1 */
[-C--:B------:R-:W-:Y:S01]  /*5010*/  FFMA R233, R120, R201.reuse, R233 ;  /* 0x000000c978e97223 */ /* 0x080fe200000000e9 */
[-C--:B------:R-:W-:Y:S01]  /*5020*/  FFMA R232, R123, R201.reuse, R226 ;  /* 0x000000c97be87223 */ /* 0x080fe200000000e2 */
[-C--:B------:R-:W-:Y:S01]  /*5030*/  FFMA R226, R125, R202.reuse, R224 ;  /* 0x000000ca7de27223 */ /* 0x080fe200000000e0 */
[-C--:B------:R-:W-:Y:S01]  /*5040*/  FFMA R237, R104, R201.reuse, R237 ;  /* 0x000000c968ed7223 */ /* 0x080fe200000000ed */
[----:B------:R-:W-:Y:S01]  /*5050*/  FFMA R234, R107, R201, R234 ;  /* 0x000000c96bea7223 */ /* 0x000fe200000000ea */
        /* <DEDUP_REMOVED lines=10> */
[----:B------:R-:W-:Y:S01]  /*5100*/  FFMA R231, R115, R203, R234 ;  /* 0x000000cb73e77223 */ /* 0x000fe200000000ea */
[----:B------:R-:W5:Y:S04]  /*5110*/  LDL.128 R236, [R249+0xf0] ;  /* 0x0000f000f9ec7983 */ /* 0x000f680000100c00 */
[----:B------:R0:W-:Y:S04]  /*5120*/  STL.128 [R249+0x70], R224 ;  /* 0x000070e0f9007387 */ /* 0x0001e80000100c00 */
[----:B------:R1:W-:Y:S01]  /*5130*/  STL.128 [R249+0x60], R228 ;  /* 0x000060e4f9007387 */ /* 0x0003e20000100c00 */
[----:B------:R-:W-:-:S03]  /*5140*/  FFMA R245, R164, R200, R196 ;  /* 0x000000c8a4f57223 */ /* 0x000fc600000000c4 */
[----:B------:R-:W5:Y:S01]  /*5150*/  LDL.128 R232, [R249+0x100] ;  /* 0x00010000f9e87983 */ /* 0x000f620000100c00 */
[----:B0-----:R-:W-:Y:S01]  /*5160*/  FFMA R225, R148, R200, R216 ;  /* 0x000000c894e17223 */ /* 0x001fe200000000d8 */
[C---:B------:R-:W-:Y:S01]  /*5170*/  FFMA R216, R200.reuse, R149, R217 ;  /* 0x00000095c8d87223 */ /* 0x040fe200000000d9 */
[C---:B------:R-:W-:Y:S01]  /*5180*/  FFMA R227, R200.reuse, R150, R218 ;  /* 0x00000096c8e37223 */ /* 0x040fe200000000da */
[----:B------:R-:W-:Y:S01]  /*5190*/  FFMA R218, R200, R151, R219 ;  /* 0x00000097c8da7223 */ /* 0x000fe200000000db */
[----:B-1----:R-:W-:Y:S01]  /*51a0*/  FFMA R229, R132, R200, R220 ;  /* 0x000000c884e57223 */ /* 0x002fe200000000dc */
[----:B------:R-:W-:Y:S01]  /*51b0*/  FFMA R220, R200, R133, R221 ;  /* 0x00000085c8dc7223 */ /* 0x000fe200000000dd */
[-C--:B------:R-:W-:Y:S01]  /*51c0*/  FFMA R217, R152, R201.reuse, R225 ;  /* 0x000000c998d97223 */ /* 0x080fe200000000e1 */
        /* <DEDUP_REMOVED lines=12> */
[----:B------:R-:W-:Y:S01]  /*5290*/  FFMA R244, R159, R202, R244 ;  /* 0x000000ca9ff47223 */ /* 0x000fe200000000f4 */
[----:B------:R-:W-:Y:S01]  /*52a0*/  FFMA R196, R200, R165, R197 ;  /* 0x000000a5c8c47223 */ /* 0x000fe200000000c5 */
[-C--:B------:R-:W-:Y:S01]  /*52b0*/  FFMA R216, R160, R203.reuse, R217 ;  /* 0x000000cba0d87223 */ /* 0x080fe200000000d9 */
[C---:B------:R-:W-:Y:S01]  /*52c0*/  FFMA R197, R200.reuse, R166, R198 ;  /* 0x000000a6c8c57223 */ /* 0x040fe200000000c6 */
[-C--:B------:R-:W-:Y:S01]  /*52d0*/  FFMA R222, R141, R202.reuse, R220 ;  /* 0x000000ca8dde7223 */ /* 0x080fe200000000dc */
[----:B------:R-:W-:Y:S01]  /*52e0*/  FFMA R217, R161, R203, R218 ;  /* 0x000000cba1d97223 */ /* 0x000fe200000000da */
        /* <DEDUP_REMOVED lines=13> */
[----:B------:R-:W-:Y:S01]  /*53c0*/  FFMA R223, R147, R203, R228 ;  /* 0x000000cb93df7223 */ /* 0x000fe200000000e4 */
[----:B------:R0:W-:Y:S01]  /*53d0*/  STL.128 [R249+0x90], R216 ;  /* 0x000090d8f9007387 */ /* 0x0001e20000100c00 */
[-C--:B------:R-:W-:Y:S01]  /*53e0*/  FFMA R245, R172, R202.reuse, R245 ;  /* 0x000000caacf57223 */ /* 0x080fe200000000f5 */
[----:B------:R-:W-:-:S02]  /*53f0*/  FFMA R247, R174, R202, R247 ;  /* 0x000000caaef77223 */ /* 0x000fc400000000f7 */
[----:B------:R-:W5:Y:S04]  /*5400*/  LDL.128 R228, [R249+0x110] ;  /* 0x00011000f9e47983 */ /* 0x000f680000100c00 */
[----:B------:R-:W5:Y:S04]  /*5410*/  LDL.128 R224, [R249+0x120] ;  /* 0x00012000f9e07983 */ /* 0x000f680000100c00 */
[----:B------:R-:W5:Y:S01]  /*5420*/  LDL.128 R196, [R249+0x140] ;  /* 0x00014000f9c47983 */ /* 0x000f620000100c00 */
[-C--:B0-----:R-:W-:Y:S01]  /*5430*/  FFMA R216, R173, R202.reuse, R244 ;  /* 0x000000caadd87223 */ /* 0x081fe200000000f4 */
[----:B------:R-:W-:Y:S01]  /*5440*/  FFMA R218, R175, R202, R246 ;  /* 0x000000caafda7223 */ /* 0x000fe200000000f6 */
[-C--:B------:R-:W-:Y:S01]  /*5450*/  FFMA R244, R176, R203.reuse, R245 ;  /* 0x000000cbb0f47223 */ /* 0x080fe200000000f5 */
[-C--:B------:R-:W-:Y:S01]  /*5460*/  FFMA R246, R178, R203.reuse, R247 ;  /* 0x000000cbb2f67223 */ /* 0x080fe200000000f7 */
[-C--:B------:R-:W-:Y:S01]  /*5470*/  FFMA R245, R177, R203.reuse, R216 ;  /* 0x000000cbb1f57223 */ /* 0x080fe200000000d8 */
[----:B------:R-:W-:Y:S01]  /*5480*/  FFMA R247, R179, R203, R218 ;  /* 0x000000cbb3f77223 */ /* 0x000fe200000000da */
[----:B--2---:R-:W-:-:S04]  /*5490*/  FFMA R217, R180, R200, R212 ;  /* 0x000000c8b4d97223 */ /* 0x004fc800000000d4 */
[----:B------:R-:W-:Y:S02]  /*54a0*/  FFMA R252, R184, R201, R217 ;  /* 0x000000c9b8fc7223 */ /* 0x000fe400000000d9 */
[----:B------:R-:W3:Y:S04]  /*54b0*/  LDS.128 R216, [R251+0x10] ;  /* 0x00001000fbd87984 */ /* 0x000ee80000000c00 */
[----:B------:R0:W-:Y:S01]  /*54c0*/  STL.128 [R249+0x80], R220 ;  /* 0x000080dcf9007387 */ /* 0x0001e20000100c00 */
[C---:B------:R-:W-:Y:S01]  /*54d0*/  FFMA R212, R200.reuse, R181, R213 ;  /* 0x000000b5c8d47223 */ /* 0x040fe200000000d5 */
[C---:B------:R-:W-:Y:S01]  /*54e0*/  FFMA R213, R200.reuse, R182, R214 ;  /* 0x000000b6c8d57223 */ /* 0x040fe200000000d6 */
[----:B------:R-:W-:Y:S01]  /*54f0*/  FFMA R214, R200, R183, R215 ;  /* 0x000000b7c8d67223 */ /* 0x000fe200000000d7 */
[----:B------:R1:W-:Y:S04]  /*5500*/  STL.128 [R249+0xa0], R244 ;  /* 0x0000a0f4f9007387 */ /* 0x0003e80000100c00 */
[----:B0-----:R-:W2:Y:S01]  /*5510*/  LDL.128 R220, [R249+0x130] ;  /* 0x00013000f9dc7983 */ /* 0x001ea20000100c00 */
[-C--:B------:R-:W-:Y:S01]  /*5520*/  FFMA R200, R185, R201.reuse, R212 ;  /* 0x000000c9b9c87223 */ /* 0x080fe200000000d4 */
[-C--:B-1----:R-:W-:Y:S01]  /*5530*/  FFMA R245, R186, R201.reuse, R213 ;  /* 0x000000c9baf57223 */ /* 0x082fe200000000d5 */
[----:B------:R-:W-:Y:S01]  /*5540*/  FFMA R244, R187, R201, R214 ;  /* 0x000000c9bbf47223 */ /* 0x000fe200000000d6 */
[-C--:B------:R-:W-:Y:S01]  /*5550*/  FFMA R201, R188, R202.reuse, R252 ;  /* 0x000000cabcc97223 */ /* 0x080fe200000000fc */
[-C--:B------:R-:W-:Y:S01]  /*5560*/  FFMA R200, R189, R202.reuse, R200 ;  /* 0x000000cabdc87223 */ /* 0x080fe200000000c8 */
[-C--:B------:R-:W-:Y:S01]  /*5570*/  FFMA R247, R190, R202.reuse, R245 ;  /* 0x000000cabef77223 */ /* 0x080fe200000000f5 */
[----:B------:R-:W-:Y:S01]  /*5580*/  FFMA R202, R191, R202, R244 ;  /* 0x000000cabfca7223 */ /* 0x000fe200000000f4 */
[----:B------:R-:W2:Y:S01]  /*5590*/  LDL.128 R212, [R249+0x150] ;  /* 0x00015000f9d47983 */ /* 0x000ea20000100c00 */
[-C--:B------:R-:W-:Y:S01]  /*55a0*/  FFMA R244, R192, R203.reuse, R201 ;  /* 0x000000cbc0f47223 */ /* 0x080fe200000000c9 */
[-C--:B------:R-:W-:Y:S01]  /*55b0*/  FFMA R246, R194, R203.reuse, R247 ;  /* 0x000000cbc2f67223 */ /* 0x080fe200000000f7 */
[-C--:B------:R-:W-:Y:S01]  /*55c0*/  FFMA R245, R193, R203.reuse, R200 ;  /* 0x000000cbc1f57223 */ /* 0x080fe200000000c8 */
[----:B------:R-:W-:-:S02]  /*55d0*/  FFMA R247, R195, R203, R202 ;  /* 0x000000cbc3f77223 */ /* 0x000fc400000000ca */
[----:B------:R-:W2:Y:S04]  /*55e0*/  LDL.128 R200, [R249+0x160] ;  /* 0x00016000f9c87983 */ /* 0x000ea80000100c00 */
[----:B------:R0:W-:Y:S01]  /*55f0*/  STL.128 [R249+0xb0], R244 ;  /* 0x0000b0f4f9007387 */ /* 0x0001e20000100c00 */
[----:B---3--:R-:W-:Y:S01]  /*5600*/  FFMA R208, R4, R216, R208 ;  /* 0x000000d804d07223 */ /* 0x008fe200000000d0 */
[C---:B------:R-:W-:Y:S01]  /*5610*/  FFMA R210, R216.reuse, R6, R210 ;  /* 0x00000006d8d27223 */ /* 0x040fe200000000d2 */
[C---:B0-----:R-:W-:Y:S01]  /*5620*/  FFMA R244, R216.reuse, R7, R211 ;  /* 0x00000007d8f47223 */ /* 0x041fe200000000d3 */
[----:B------:R-:W-:Y:S01]  /*5630*/  FFMA R252, R216, R5, R209 ;  /* 0x00000005d8fc7223 */ /* 0x000fe200000000d1 */
[-C--:B------:R-:W-:Y:S01]  /*5640*/  FFMA R209, R8, R217.reuse, R208 ;  /* 0x000000d908d17223 */ /* 0x080fe200000000d0 */
[-C--:B------:R-:W-:Y:S01]  /*5650*/  FFMA R211, R10, R217.reuse, R210 ;  /* 0x000000d90ad37223 */ /* 0x080fe200000000d2 */
[----:B------:R-:W-:-:S02]  /*5660*/  FFMA R208, R11, R217, R244 ;  /* 0x000000d90bd07223 */ /* 0x000fc400000000f4 */
[-C--:B------:R-:W-:Y:S01]  /*5670*/  FFMA R209, R12, R218.reuse, R209 ;  /* 0x000000da0cd17223 */ /* 0x080fe200000000d1 */
[-C--:B------:R-:W-:Y:S01]  /*5680*/  FFMA R211, R14, R218.reuse, R211 ;  /* 0x000000da0ed37223 */ /* 0x080fe200000000d3 */
[----:B------:R-:W-:Y:S02]  /*5690*/  FFMA R208, R15, R218, R208 ;  /* 0x000000da0fd07223 */ /* 0x000fe400000000d0 */
[-C--:B------:R-:W-:Y:S01]  /*56a0*/  FFMA R244, R16, R219.reuse, R209 ;  /* 0x000000db10f47223 */ /* 0x080fe200000000d1 */
[-C--:B------:R-:W-:Y:S01]  /*56b0*/  FFMA R246, R18, R219.reuse, R211 ;  /* 0x000000db12f67223 */ /* 0x080fe200000000d3 */
[----:B------:R-:W-:Y:S02]  /*56c0*/  FFMA R247, R19, R219, R208 ;  /* 0x000000db13f77223 */ /* 0x000fe400000000d0 */
[----:B------:R-:W3:Y:S01]  /*56d0*/  LDL.128 R208, [R249+0x170] ;  /* 0x00017000f9d07983 */ /* 0x000ee20000100c00 */
[----:B------:R-:W-:-:S04]  /*56e0*/  FFMA R252, R9, R217, R252 ;  /* 0x000000d909fc7223 */ /* 0x000fc800000000fc */
[----:B------:R-:W-:-:S04]  /*56f0*/  FFMA R252, R13, R218, R252 ;  /* 0x000000da0dfc7223 */ /* 0x000fc800000000fc */
[----:B------:R-:W-:-:S05]  /*5700*/  FFMA R245, R17, R219, R252 ;  /* 0x000000db11f57223 */ /* 0x000fca00000000fc */
[----:B------:R0:W-:Y:S01]  /*5710*/  STL.128 [R249+0xc0], R244 ;  /* 0x0000c0f4f9007387 */ /* 0x0001e20000100c00 */
[----:B----4-:R-:W-:Y:S01]  /*5720*/  FFMA R204, R20, R216, R204 ;  /* 0x000000d814cc7223 */ /* 0x010fe200000000cc */
[C---:B------:R-:W-:Y:S01]  /*5730*/  FFMA R252, R216.reuse, R21, R205 ;  /* 0x00000015d8fc7223 */ /* 0x040fe200000000cd */
[C---:B------:R-:W-:Y:S01]  /*5740*/  FFMA R206, R216.reuse, R22, R206 ;  /* 0x00000016d8ce7223 */ /* 0x040fe200000000ce */
[----:B0-----:R-:W-:Y:S01]  /*5750*/  FFMA R244, R216, R23, R207 ;  /* 0x00000017d8f47223 */ /* 0x001fe200000000cf */
        /* <DEDUP_REMOVED lines=12> */
[----:B------:R-:W4:Y:S01]  /*5820*/  LDL.128 R204, [R249+0x180] ;  /* 0x00018000f9cc7983 */ /* 0x000f220000100c00 */
[----:B-----5:R-:W-:Y:S01]  /*5830*/  FFMA R240, R36, R216, R240 ;  /* 0x000000d824f07223 */ /* 0x020fe200000000f0 */
[C---:B------:R-:W-:Y:S02]  /*5840*/  FFMA R242, R216.reuse, R38, R242 ;  /* 0x00000026d8f27223 */ /* 0x040fe400000000f2 */
[----:B------:R0:W-:Y:S01]  /*5850*/  STL.128 [R249+0xd0], R244 ;  /* 0x0000d0f4f9007387 */ /* 0x0001e20000100c00 */
[----:B------:R-:W-:Y:S01]  /*5860*/  FFMA R252, R216, R37, R241 ;  /* 0x00000025d8fc7223 */ /* 0x000fe200000000f1 */
[----:B------:R-:W-:-:S04]  /*5870*/  FFMA R241, R40, R217, R240 ;  /* 0x000000d928f17223 */ /* 0x000fc800000000f0 */
[----:B------:R-:W-:Y:S01]  /*5880*/  FFMA R241, R44, R218, R241 ;  /* 0x000000da2cf17223 */ /* 0x000fe200000000f1 */
[----:B0-----:R-:W-:Y:S01]  /*5890*/  FFMA R244, R216, R39, R243 ;  /* 0x00000027d8f47223 */ /* 0x001fe200000000f3 */
[----:B------:R-:W-:-:S03]  /*58a0*/  FFMA R243, R42, R217, R242 ;  /* 0x000000d92af37223 */ /* 0x000fc600000000f2 */
[----:B------:R-:W-:Y:S01]  /*58b0*/  FFMA R240, R43, R217, R244 ;  /* 0x000000d92bf07223 */ /* 0x000fe200000000f4 */
[----:B------:R-:W-:-:S03]  /*58c0*/  FFMA R243, R46, R218, R243 ;  /* 0x000000da2ef37223 */ /* 0x000fc600000000f3 */
[----:B------:R-:W-:Y:S01]  /*58d0*/  FFMA R240, R47, R218, R240 ;  /* 0x000000da2ff07223 */ /* 0x000fe200000000f0 */
[-C--:B------:R-:W-:Y:S01]  /*58e0*/  FFMA R244, R48, R219.reuse, R241 ;  /* 0x000000db30f47223 */ /* 0x080fe200000000f1 */
[-C--:B------:R-:W-:Y:S02]  /*58f0*/  FFMA R246, R50, R219.reuse, R243 ;  /* 0x000000db32f67223 */ /* 0x080fe400000000f3 */
[----:B------:R-:W-:Y:S02]  /*5900*/  FFMA R247, R51, R219, R240 ;  /* 0x000000db33f77223 */ /* 0x000fe400000000f0 */
[----:B------:R-:W5:Y:S01]  /*5910*/  LDL.128 R240, [R249+0x190] ;  /* 0x00019000f9f07983 */ /* 0x000f620000100c00 */
[----:B------:R-:W-:-:S04]  /*5920*/  FFMA R252, R41, R217, R252 ;  /* 0x000000d929fc7223 */ /* 0x000fc800000000fc */
[----:B------:R-:W-:-:S04]  /*5930*/  FFMA R252, R45, R218, R252 ;  /* 0x000000da2dfc7223 */ /* 0x000fc800000000fc */
[----:B------:R-:W-:-:S05]  /*5940*/  FFMA R245, R49, R219, R252 ;  /* 0x000000db31f57223 */ /* 0x000fca00000000fc */
[----:B------:R0:W-:Y:S01]  /*5950*/  STL.128 [R249+0xe0], R244 ;  /* 0x0000e0f4f9007387 */ /* 0x0001e20000100c00 */
[----:B------:R-:W-:Y:S01]  /*5960*/  FFMA R236, R52, R216, R236 ;  /* 0x000000d834ec7223 */ /* 0x000fe200000000ec */
        /* <DEDUP_REMOVED lines=9> */
[----:B------:R-:W-:Y:S01]  /*5a00*/  FFMA R252, R61, R218, R252 ;  /* 0x000000da3dfc7223 */ /* 0x000fe200000000fc */
[----:B------:R-:W-:Y:S01]  /*5a10*/  FFMA R245, R68, R216, R232 ;  /* 0x000000d844f57223 */ /* 0x000fe200000000e8 */
[C---:B------:R-:W-:Y:S01]  /*5a20*/  FFMA R232, R216.reuse, R69, R233 ;  /* 0x00000045d8e87223 */ /* 0x040fe200000000e9 */
[----:B------:R-:W-:Y:S01]  /*5a30*/  FFMA R244, R63, R218, R236 ;  /* 0x000000da3ff47223 */ /* 0x000fe200000000ec */
[C---:B------:R-:W-:Y:S01]  /*5a40*/  FFMA R233, R216.reuse, R70, R234 ;  /* 0x00000046d8e97223 */ /* 0x040fe200000000ea */
[----:B------:R-:W-:Y:S01]  /*5a50*/  FFMA R234, R216, R71, R235 ;  /* 0x00000047d8ea7223 */ /* 0x000fe200000000eb */
[-C--:B------:R-:W-:Y:S01]  /*5a60*/  FFMA R236, R64, R219.reuse, R237 ;  /* 0x000000db40ec7223 */ /* 0x080fe200000000ed */
[----:B------:R-:W-:Y:S01]  /*5a70*/  FFMA R238, R66, R219, R239 ;  /* 0x000000db42ee7223 */ /* 0x000fe200000000ef */
[----:B------:R-:W-:Y:S01]  /*5a80*/  FFMA R232, R73, R217, R232 ;  /* 0x000000d949e87223 */ /* 0x000fe200000000e8 */
[-C--:B------:R-:W-:Y:S01]  /*5a90*/  FFMA R237, R65, R219.reuse, R252 ;  /* 0x000000db41ed7223 */ /* 0x080fe200000000fc */
[----:B------:R-:W-:Y:S01]  /*5aa0*/  FFMA R239, R67, R219, R244 ;  /* 0x000000db43ef7223 */ /* 0x000fe200000000f4 */
[-C--:B------:R-:W-:Y:S01]  /*5ab0*/  FFMA R233, R74, R217.reuse, R233 ;  /* 0x000000d94ae97223 */ /* 0x080fe200000000e9 */
[-C--:B------:R-:W-:Y:S01]  /*5ac0*/  FFMA R245, R72, R217.reuse, R245 ;  /* 0x000000d948f57223 */ /* 0x080fe200000000f5 */
[----:B------:R-:W-:Y:S01]  /*5ad0*/  FFMA R244, R75, R217, R234 ;  /* 0x000000d94bf47223 */ /* 0x000fe200000000ea */
[-C--:B------:R-:W-:Y:S01]  /*5ae0*/  FFMA R234, R77, R218.reuse, R232 ;  /* 0x000000da4dea7223 */ /* 0x080fe200000000e8 */
[-C--:B------:R-:W-:Y:S01]  /*5af0*/  FFMA R235, R78, R218.reuse, R233 ;  /* 0x000000da4eeb7223 */ /* 0x080fe200000000e9 */
[----:B------:R0:W-:Y:S01]  /*5b00*/  STL.128 [R249+0xf0], R236 ;  /* 0x0000f0ecf9007387 */ /* 0x0001e20000100c00 */
[-C--:B------:R-:W-:Y:S01]  /*5b10*/  FFMA R245, R76, R218.reuse, R245 ;  /* 0x000000da4cf57223 */ /* 0x080fe200000000f5 */
[----:B------:R-:W-:Y:S01]  /*5b20*/  FFMA R244, R79, R218, R244 ;  /* 0x000000da4ff47223 */ /* 0x000fe200000000f4 */
[-C--:B------:R-:W-:Y:S01]  /*5b30*/  FFMA R233, R81, R219.reuse, R234 ;  /* 0x000000db51e97223 */ /* 0x080fe200000000ea */
[-C--:B------:R-:W-:Y:S01]  /*5b40*/  FFMA R234, R82, R219.reuse, R235 ;  /* 0x000000db52ea7223 */ /* 0x080fe200000000eb */
[-C--:B------:R-:W-:Y:S01]  /*5b50*/  FFMA R232, R80, R219.reuse, R245 ;  /* 0x000000db50e87223 */ /* 0x080fe200000000f5 */
[----:B------:R-:W-:-:S05]  /*5b60*/  FFMA R235, R83, R219, R244 ;  /* 0x000000db53eb7223 */ /* 0x000fca00000000f4 */
[----:B------:R1:W-:Y:S01]  /*5b70*/  STL.128 [R249+0x100], R232 ;  /* 0x000100e8f9007387 */ /* 0x0003e20000100c00 */
[----:B0-----:R-:W-:Y:S01]  /*5b80*/  FFMA R237, R84, R216, R228 ;  /* 0x000000d854ed7223 */ /* 0x001fe200000000e4 */
[C---:B------:R-:W-:Y:S01]  /*5b90*/  FFMA R228, R216.reuse, R85, R229 ;  /* 0x00000055d8e47223 */ /* 0x040fe200000000e5 */
[C---:B------:R-:W-:Y:S01]  /*5ba0*/  FFMA R229, R216.reuse, R86, R230 ;  /* 0x00000056d8e57223 */ /* 0x040fe200000000e6 */
[----:B------:R-:W-:Y:S02]  /*5bb0*/  FFMA R230, R216, R87, R231 ;  /* 0x00000057d8e67223 */ /* 0x000fe400000000e7 */
[-C--:B------:R-:W-:Y:S01]  /*5bc0*/  FFMA R228, R89, R217.reuse, R228 ;  /* 0x000000d959e47223 */ /* 0x080fe200000000e4 */
[-C--:B------:R-:W-:Y:S01]  /*5bd0*/  FFMA R229, R90, R217.reuse, R229 ;  /* 0x000000d95ae57223 */ /* 0x080fe200000000e5 */
[-C--:B------:R-:W-:Y:S01]  /*5be0*/  FFMA R237, R88, R217.reuse, R237 ;  /* 0x000000d958ed7223 */ /* 0x080fe200000000ed */
[----:B------:R-:W-:Y:S01]  /*5bf0*/  FFMA R236, R91, R217, R230 ;  /* 0x000000d95bec7223 */ /* 0x000fe200000000e6 */
[----:B------:R-:W-:Y:S01]  /*5c00*/  FFMA R230, R93, R218, R228 ;  /* 0x000000da5de67223 */ /* 0x000fe200000000e4 */
[----:B-1----:R-:W-:Y:S01]  /*5c10*/  FFMA R233, R100, R216, R224 ;  /* 0x000000d864e97223 */ /* 0x002fe200000000e0 */
[-C--:B------:R-:W-:Y:S01]  /*5c20*/  FFMA R231, R94, R218.reuse, R229 ;  /* 0x000000da5ee77223 */ /* 0x080fe200000000e5 */
[----:B------:R-:W-:Y:S01]  /*5c30*/  FFMA R224, R216, R101, R225 ;  /* 0x00000065d8e07223 */ /* 0x000fe200000000e1 */
[-C--:B------:R-:W-:Y:S01]  /*5c40*/  FFMA R237, R92, R218.reuse, R237 ;  /* 0x000000da5ced7223 */ /* 0x080fe200000000ed */
        /* <DEDUP_REMOVED lines=19> */
[----:B------:R-:W-:Y:S01]  /*5d80*/  FFMA R227, R115, R219, R232 ;  /* 0x000000db73e37223 */ /* 0x000fe200000000e8 */
[----:B------:R-:W-:-:S04]  /*5d90*/  FFMA R233, R132, R216, R196 ;  /* 0x000000d884e97223 */ /* 0x000fc800000000c4 */
[----:B------:R0:W-:Y:S01]  /*5da0*/  STL.128 [R249+0x120], R224 ;  /* 0x000120e0f9007387 */ /* 0x0001e20000100c00 */
[----:B------:R-:W-:Y:S01]  /*5db0*/  FFMA R233, R136, R217, R233 ;  /* 0x000000d988e97223 */ /* 0x000fe200000000e9 */
        /* <DEDUP_REMOVED lines=10> */
[-C--:B0-----:R-:W-:Y:S01]  /*5e60*/  FFMA R224, R125, R218.reuse, R228 ;  /* 0x000000da7de07223 */ /* 0x081fe200000000e4 */
[-C--:B------:R-:W-:Y:S01]  /*5e70*/  FFMA R226, R127, R218.reuse, R230 ;  /* 0x000000da7fe27223 */ /* 0x080fe200000000e6 */
[-C--:B------:R-:W-:Y:S01]  /*5e80*/  FFMA R228, R128, R219.reuse, R229 ;  /* 0x000000db80e47223 */ /* 0x080fe200000000e5 */
[-C--:B------:R-:W-:Y:S01]  /*5e90*/  FFMA R230, R130, R219.reuse, R231 ;  /* 0x000000db82e67223 */ /* 0x080fe200000000e7 */
[-C--:B------:R-:W-:Y:S01]  /*5ea0*/  FFMA R229, R129, R219.reuse, R224 ;  /* 0x000000db81e57223 */ /* 0x080fe200000000e0 */
[----:B------:R-:W-:Y:S01]  /*5eb0*/  FFMA R231, R131, R219, R226 ;  /* 0x000000db83e77223 */ /* 0x000fe200000000e2 */
[----:B------:R-:W2:Y:S01]  /*5ec0*/  LDL.128 R220, [R249+0x1a0] ;  /* 0x0001a000f9dc7983 */ /* 0x000ea20000100c00 */
[----:B------:R-:W-:Y:S01]  /*5ed0*/  FFMA R233, R140, R218, R233 ;  /* 0x000000da8ce97223 */ /* 0x000fe200000000e9 */
[C---:B------:R-:W-:Y:S01]  /*5ee0*/  FFMA R196, R216.reuse, R133, R197 ;  /* 0x00000085d8c47223 */ /* 0x040fe200000000c5 */
[C---:B------:R-:W-:Y:S01]  /*5ef0*/  FFMA R197, R216.reuse, R134, R198 ;  /* 0x00000086d8c57223 */ /* 0x040fe200000000c6 */
[----:B------:R0:W-:Y:S01]  /*5f00*/  STL.128 [R249+0x130], R228 ;  /* 0x000130e4f9007387 */ /* 0x0001e20000100c00 */
[----:B------:R-:W-:-:S03]  /*5f10*/  FFMA R198, R216, R135, R199 ;  /* 0x00000087d8c67223 */ /* 0x000fc600000000c7 */
[----:B------:R-:W2:Y:S01]  /*5f20*/  LDL.128 R224, [R249+0x1b0] ;  /* 0x0001b000f9e07983 */ /* 0x000ea20000100c00 */
[-C--:B------:R-:W-:Y:S01]  /*5f30*/  FFMA R196, R137, R217.reuse, R196 ;  /* 0x000000d989c47223 */ /* 0x080fe200000000c4 */
[-C--:B------:R-:W-:Y:S01]  /*5f40*/  FFMA R197, R138, R217.reuse, R197 ;  /* 0x000000d98ac57223 */ /* 0x080fe200000000c5 */
[----:B------:R-:W-:Y:S01]  /*5f50*/  FFMA R198, R139, R217, R198 ;  /* 0x000000d98bc67223 */ /* 0x000fe200000000c6 */
[----:B0-----:R-:W-:Y:S01]  /*5f60*/  FFMA R228, R144, R219, R233 ;  /* 0x000000db90e47223 */ /* 0x001fe200000000e9 */
[----:B------:R-:W-:Y:S01]  /*5f70*/  FFMA R233, R148, R216, R212 ;  /* 0x000000d894e97223 */ /* 0x000fe200000000d4 */
        /* <DEDUP_REMOVED lines=18> */
[----:B------:R-:W2:Y:S01]  /*60a0*/  LDL.128 R196, [R249+0x1c0] ;  /* 0x0001c000f9c47983 */ /* 0x000ea20000100c00 */
[-C--:B------:R-:W-:Y:S01]  /*60b0*/  FFMA R233, R161, R219.reuse, R212 ;  /* 0x000000dba1e97223 */ /* 0x080fe200000000d4 */
[-C--:B------:R-:W-:Y:S01]  /*60c0*/  FFMA R234, R162, R219.reuse, R213 ;  /* 0x000000dba2ea7223 */ /* 0x080fe200000000d5 */
[----:B------:R-:W-:-:S02]  /*60d0*/  FFMA R235, R163, R219, R214 ;  /* 0x000000dba3eb7223 */ /* 0x000fc400000000d6 */
[----:B------:R-:W2:Y:S04]  /*60e0*/  LDL.128 R212, [R249+0x1d0] ;  /* 0x0001d000f9d47983 */ /* 0x000ea80000100c00 */
[----:B------:R3:W-:Y:S04]  /*60f0*/  STL.128 [R249+0x150], R232 ;  /* 0x000150e8f9007387 */ /* 0x0007e80000100c00 */
[----:B------:R0:W-:Y:S01]  /*6100*/  STL.128 [R249+0x140], R228 ;  /* 0x000140e4f9007387 */ /* 0x0001e20000100c00 */
[----:B---3--:R-:W-:-:S04]  /*6110*/  FFMA R233, R180, R216, R208 ;  /* 0x000000d8b4e97223 */ /* 0x008fc800000000d0 */
[----:B------:R-:W-:Y:S01]  /*6120*/  FFMA R252, R184, R217, R233 ;  /* 0x000000d9b8fc7223 */ /* 0x000fe200000000e9 */
[----:B0-----:R-:W-:Y:S01]  /*6130*/  FFMA R229, R164, R216, R200 ;  /* 0x000000d8a4e57223 */ /* 0x001fe200000000c8 */
[----:B------:R-:W4:Y:S01]  /*6140*/  LDS.128 R232, [R251+0x20] ;  /* 0x00002000fbe87984 */ /* 0x000f220000000c00 */
[C---:B------:R-:W-:Y:S01]  /*6150*/  FFMA R200, R216.reuse, R165, R201 ;  /* 0x000000a5d8c87223 */ /* 0x040fe200000000c9 */
[C---:B------:R-:W-:Y:S01]  /*6160*/  FFMA R201, R216.reuse, R166, R202 ;  /* 0x000000a6d8c97223 */ /* 0x040fe200000000ca */
[----:B------:R-:W-:Y:S02]  /*6170*/  FFMA R202, R216, R167, R203 ;  /* 0x000000a7d8ca7223 */ /* 0x000fe400000000cb */
[-C--:B------:R-:W-:Y:S01]  /*6180*/  FFMA R236, R169, R217.reuse, R200 ;  /* 0x000000d9a9ec7223 */ /* 0x080fe200000000c8 */
[-C--:B------:R-:W-:Y:S01]  /*6190*/  FFMA R239, R170, R217.reuse, R201 ;  /* 0x000000d9aaef7223 */ /* 0x080fe200000000c9 */
[-C--:B------:R-:W-:Y:S02]  /*61a0*/  FFMA R238, R171, R217.reuse, R202 ;  /* 0x000000d9abee7223 */ /* 0x080fe400000000ca */
[----:B------:R-:W3:Y:S01]  /*61b0*/  LDL.128 R200, [R249+0x1f0] ;  /* 0x0001f000f9c87983 */ /* 0x000ee20000100c00 */
[----:B------:R-:W-:-:S03]  /*61c0*/  FFMA R237, R168, R217, R229 ;  /* 0x000000d9a8ed7223 */ /* 0x000fc600000000e5 */
[----:B------:R-:W3:Y:S01]  /*61d0*/  LDL.128 R228, [R249+0x1e0] ;  /* 0x0001e000f9e47983 */ /* 0x000ee20000100c00 */
        /* <DEDUP_REMOVED lines=8> */
[C---:B------:R-:W-:Y:S01]  /*6260*/  FFMA R208, R216.reuse, R181, R209 ;  /* 0x000000b5d8d07223 */ /* 0x040fe200000000d1 */
[C---:B------:R-:W-:Y:S01]  /*6270*/  FFMA R209, R216.reuse, R182, R210 ;  /* 0x000000b6d8d17223 */ /* 0x040fe200000000d2 */
[----:B------:R-:W-:Y:S01]  /*6280*/  FFMA R210, R216, R183, R211 ;  /* 0x000000b7d8d27223 */ /* 0x000fe200000000d3 */
[----:B------:R-:W3:Y:S02]  /*6290*/  LDL.128 R236, [R249+0x200] ;  /* 0x00020000f9ec7983 */ /* 0x000ee40000100c00 */
[----:B------:R-:W-:-:S02]  /*62a0*/  FFMA R216, R186, R217, R209 ;  /* 0x000000d9bad87223 */ /* 0x000fc400000000d1 */
[----:B------:R0:W-:Y:S02]  /*62b0*/  STL.128 [R249+0x160], R244 ;  /* 0x000160f4f9007387 */ /* 0x0001e40000100c00 */
[-C--:B0-----:R-:W-:Y:S01]  /*62c0*/  FFMA R244, R185, R217.reuse, R208 ;  /* 0x000000d9b9f47223 */ /* 0x081fe200000000d0 */
[----:B------:R-:W-:Y:S01]  /*62d0*/  FFMA R245, R187, R217, R210 ;  /* 0x000000d9bbf57223 */ /* 0x000fe200000000d2 */
[-C--:B------:R-:W-:Y:S01]  /*62e0*/  FFMA R217, R188, R218.reuse, R252 ;  /* 0x000000dabcd97223 */ /* 0x080fe200000000fc */
[-C--:B------:R-:W-:Y:S01]  /*62f0*/  FFMA R247, R190, R218.reuse, R216 ;  /* 0x000000dabef77223 */ /* 0x080fe200000000d8 */
[-C--:B------:R-:W-:Y:S01]  /*6300*/  FFMA R246, R189, R218.reuse, R244 ;  /* 0x000000dabdf67223 */ /* 0x080fe200000000f4 */
[----:B------:R-:W-:Y:S01]  /*6310*/  FFMA R218, R191, R218, R245 ;  /* 0x000000dabfda7223 */ /* 0x000fe200000000f5 */
[----:B------:R-:W3:Y:S02]  /*6320*/  LDL.128 R208, [R249+0x210] ;  /* 0x00021000f9d07983 */ /* 0x000ee40000100c00 */
[-C--:B------:R-:W-:Y:S01]  /*6330*/  FFMA R245, R193, R219.reuse, R246 ;  /* 0x000000dbc1f57223 */ /* 0x080fe200000000f6 */
[-C--:B------:R-:W-:Y:S01]  /*6340*/  FFMA R246, R194, R219.reuse, R247 ;  /* 0x000000dbc2f67223 */ /* 0x080fe200000000f7 */
[-C--:B------:R-:W-:Y:S01]  /*6350*/  FFMA R244, R192, R219.reuse, R217 ;  /* 0x000000dbc0f47223 */ /* 0x080fe200000000d9 */
[----:B------:R-:W-:Y:S01]  /*6360*/  FFMA R247, R195, R219, R218 ;  /* 0x000000dbc3f77223 */ /* 0x000fe200000000da */
[----:B----4-:R-:W-:Y:S01]  /*6370*/  FFMA R204, R4, R232, R204 ;  /* 0x000000e804cc7223 */ /* 0x010fe200000000cc */
[C---:B------:R-:W-:Y:S01]  /*6380*/  FFMA R252, R232.reuse, R5, R205 ;  /* 0x00000005e8fc7223 */ /* 0x040fe200000000cd */
[----:B------:R-:W-:Y:S01]  /*6390*/  FFMA R206, R232, R6, R206 ;  /* 0x00000006e8ce7223 */ /* 0x000fe200000000ce */
[----:B------:R-:W4:Y:S04]  /*63a0*/  LDL.128 R216, [R249+0x220] ;  /* 0x00022000f9d87983 */ /* 0x000f280000100c00 */
[----:B------:R0:W-:Y:S01]  /*63b0*/  STL.128 [R249+0x170], R244 ;  /* 0x000170f4f9007387 */ /* 0x0001e20000100c00 */
[-C--:B------:R-:W-:Y:S01]  /*63c0*/  FFMA R205, R8, R233.reuse, R204 ;  /* 0x000000e908cd7223 */ /* 0x080fe200000000cc */
[----:B------:R-:W-:-:S03]  /*63d0*/  FFMA R252, R9, R233, R252 ;  /* 0x000000e909fc7223 */ /* 0x000fc600000000fc */
[-C--:B------:R-:W-:Y:S01]  /*63e0*/  FFMA R205, R12, R234.reuse, R205 ;  /* 0x000000ea0ccd7223 */ /* 0x080fe200000000cd */
[----:B------:R-:W-:Y:S01]  /*63f0*/  FFMA R252, R13, R234, R252 ;  /* 0x000000ea0dfc7223 */ /* 0x000fe200000000fc */
[----:B0-----:R-:W-:Y:S01]  /*6400*/  FFMA R244, R232, R7, R207 ;  /* 0x00000007e8f47223 */ /* 0x001fe200000000cf */
[----:B------:R-:W-:-:S03]  /*6410*/  FFMA R207, R10, R233, R206 ;  /* 0x000000e90acf7223 */ /* 0x000fc600000000ce */
[----:B------:R-:W-:Y:S01]  /*6420*/  FFMA R204, R11, R233, R244 ;  /* 0x000000e90bcc7223 */ /* 0x000fe200000000f4 */
[----:B------:R-:W-:-:S03]  /*6430*/  FFMA R207, R14, R234, R207 ;  /* 0x000000ea0ecf7223 */ /* 0x000fc600000000cf */
[----:B------:R-:W-:Y:S01]  /*6440*/  FFMA R204, R15, R234, R204 ;  /* 0x000000ea0fcc7223 */ /* 0x000fe200000000cc */
[-C--:B------:R-:W-:Y:S01]  /*6450*/  FFMA R244, R16, R235.reuse, R205 ;  /* 0x000000eb10f47223 */ /* 0x080fe200000000cd */
[-C--:B------:R-:W-:Y:S01]  /*6460*/  FFMA R245, R17, R235.reuse, R252 ;  /* 0x000000eb11f57223 */ /* 0x080fe200000000fc */
[-C--:B------:R-:W-:Y:S01]  /*6470*/  FFMA R246, R18, R235.reuse, R207 ;  /* 0x000000eb12f67223 */ /* 0x080fe200000000cf */
[----:B------:R-:W-:Y:S01]  /*6480*/  FFMA R247, R19, R235, R204 ;  /* 0x000000eb13f77223 */ /* 0x000fe200000000cc */
[----:B-----5:R-:W-:Y:S01]  /*6490*/  FFMA R240, R20, R232, R240 ;  /* 0x000000e814f07223 */ /* 0x020fe200000000f0 */
[----:B------:R-:W5:Y:S01]  /*64a0*/  LDL.128 R204, [R249+0x230] ;  /* 0x00023000f9cc7983 */ /* 0x000f620000100c00 */
[----:B------:R-:W-:-:S03]  /*64b0*/  FFMA R242, R232, R22, R242 ;  /* 0x00000016e8f27223 */ /* 0x000fc600000000f2 */
        /* <DEDUP_REMOVED lines=17> */
[----:B--2---:R-:W-:Y:S01]  /*65d0*/  FFMA R220, R36, R232, R220 ;  /* 0x000000e824dc7223 */ /* 0x004fe200000000dc */
[C---:B------:R-:W-:Y:S01]  /*65e0*/  FFMA R222, R232.reuse, R38, R222 ;  /* 0x00000026e8de7223 */ /* 0x040fe200000000de */
[C---:B------:R-:W-:Y:S01]  /*65f0*/  FFMA R252, R232.reuse, R37, R221 ;  /* 0x00000025e8fc7223 */ /* 0x040fe200000000dd */
[----:B0-----:R-:W-:Y:S01]  /*6600*/  FFMA R244, R232, R39, R223 ;  /* 0x00000027e8f47223 */ /* 0x001fe200000000df */
[-C--:B------:R-:W-:Y:S01]  /*6610*/  FFMA R221, R40, R233.reuse, R220 ;  /* 0x000000e928dd7223 */ /* 0x080fe200000000dc */
[-C--:B------:R-:W-:Y:S01]  /*6620*/  FFMA R223, R42, R233.reuse, R222 ;  /* 0x000000e92adf7223 */ /* 0x080fe200000000de */
[-C--:B------:R-:W-:Y:S01]  /*6630*/  FFMA R252, R41, R233.reuse, R252 ;  /* 0x000000e929fc7223 */ /* 0x080fe200000000fc */
[----:B------:R-:W-:Y:S01]  /*6640*/  FFMA R220, R43, R233, R244 ;  /* 0x000000e92bdc7223 */ /* 0x000fe200000000f4 */
[----:B------:R-:W-:Y:S01]  /*6650*/  FFMA R245, R52, R232, R224 ;  /* 0x000000e834f57223 */ /* 0x000fe200000000e0 */
[C---:B------:R-:W-:Y:S01]  /*6660*/  FFMA R224, R232.reuse, R53, R225 ;  /* 0x00000035e8e07223 */ /* 0x040fe200000000e1 */
[----:B------:R-:W-:Y:S01]  /*6670*/  FFMA R225, R232, R54, R226 ;  /* 0x00000036e8e17223 */ /* 0x000fe200000000e2 */
[-C--:B------:R-:W-:Y:S01]  /*6680*/  FFMA R221, R44, R234.reuse, R221 ;  /* 0x000000ea2cdd7223 */ /* 0x080fe200000000dd */
[-C--:B------:R-:W-:Y:S01]  /*6690*/  FFMA R223, R46, R234.reuse, R223 ;  /* 0x000000ea2edf7223 */ /* 0x080fe200000000df */
[-C--:B------:R-:W-:Y:S01]  /*66a0*/  FFMA R252, R45, R234.reuse, R252 ;  /* 0x000000ea2dfc7223 */ /* 0x080fe200000000fc */
[-C--:B------:R-:W-:Y:S01]  /*66b0*/  FFMA R244, R47, R234.reuse, R220 ;  /* 0x000000ea2ff47223 */ /* 0x080fe200000000dc */
[----:B------:R-:W-:Y:S01]  /*66c0*/  FFMA R226, R232, R55, R227 ;  /* 0x00000037e8e27223 */ /* 0x000fe200000000e3 */
        /* <DEDUP_REMOVED lines=13> */
[----:B0-----:R-:W-:Y:S01]  /*67a0*/  FFMA R222, R66, R235, R225 ;  /* 0x000000eb42de7223 */ /* 0x001fe200000000e1 */
[----:B------:R-:W-:Y:S01]  /*67b0*/  FFMA R225, R68, R232, R196 ;  /* 0x000000e844e17223 */ /* 0x000fe200000000c4 */
[C---:B------:R-:W-:Y:S01]  /*67c0*/  FFMA R196, R232.reuse, R69, R197 ;  /* 0x00000045e8c47223 */ /* 0x040fe200000000c5 */
[----:B------:R-:W-:Y:S01]  /*67d0*/  FFMA R197, R232, R70, R198 ;  /* 0x00000046e8c57223 */ /* 0x000fe200000000c6 */
        /* <DEDUP_REMOVED lines=8> */
[----:B------:R0:W-:Y:S01]  /*6860*/  STL.128 [R249+0x1b0], R220 ;  /* 0x0001b0dcf9007387 */ /* 0x0001e20000100c00 */
        /* <DEDUP_REMOVED lines=11> */
[----:B------:R-:W-:Y:S01]  /*6920*/  FFMA R214, R232, R87, R215 ;  /* 0x00000057e8d67223 */ /* 0x000fe200000000d7 */
[----:B------:R-:W-:-:S02]  /*6930*/  FFMA R221, R88, R233, R221 ;  /* 0x000000e958dd7223 */ /* 0x000fc400000000dd */
[-C--:B------:R-:W-:Y:S01]  /*6940*/  FFMA R213, R90, R233.reuse, R213 ;  /* 0x000000e95ad57223 */ /* 0x080fe200000000d5 */
[-C--:B------:R-:W-:Y:S01]  /*6950*/  FFMA R214, R91, R233.reuse, R214 ;  /* 0x000000e95bd67223 */ /* 0x080fe200000000d6 */
[-C--:B------:R-:W-:Y:S01]  /*6960*/  FFMA R221, R92, R234.reuse, R221 ;  /* 0x000000ea5cdd7223 */ /* 0x080fe200000000dd */
[----:B------:R-:W-:Y:S01]  /*6970*/  FFMA R212, R89, R233, R212 ;  /* 0x000000e959d47223 */ /* 0x000fe200000000d4 */
[----:B------:R0:W-:Y:S01]  /*6980*/  STL.128 [R249+0x1c0], R196 ;  /* 0x0001c0c4f9007387 */ /* 0x0001e20000100c00 */
[-C--:B------:R-:W-:Y:S01]  /*6990*/  FFMA R213, R94, R234.reuse, R213 ;  /* 0x000000ea5ed57223 */ /* 0x080fe200000000d5 */
[-C--:B------:R-:W-:Y:S01]  /*69a0*/  FFMA R214, R95, R234.reuse, R214 ;  /* 0x000000ea5fd67223 */ /* 0x080fe200000000d6 */
[----:B------:R-:W-:Y:S01]  /*69b0*/  FFMA R212, R93, R234, R212 ;  /* 0x000000ea5dd47223 */ /* 0x000fe200000000d4 */
[----:B---3--:R-:W-:Y:S01]  /*69c0*/  FFMA R215, R232, R102, R230 ;  /* 0x00000066e8d77223 */ /* 0x008fe200000000e6 */
[----:B0-----:R-:W-:Y:S01]  /*69d0*/  FFMA R196, R96, R235, R221 ;  /* 0x000000eb60c47223 */ /* 0x001fe200000000dd */
[----:B------:R-:W-:Y:S01]  /*69e0*/  FFMA R221, R116, R232, R200 ;  /* 0x000000e874dd7223 */ /* 0x000fe200000000c8 */
[----:B------:R-:W-:Y:S01]  /*69f0*/  FFMA R200, R232, R117, R201 ;  /* 0x00000075e8c87223 */ /* 0x000fe200000000c9 */
[-C--:B------:R-:W-:Y:S01]  /*6a00*/  FFMA R198, R98, R235.reuse, R213 ;  /* 0x000000eb62c67223 */ /* 0x080fe200000000d5 */
[----:B------:R-:W-:Y:S01]  /*6a10*/  FFMA R199, R99, R235, R214 ;  /* 0x000000eb63c77223 */ /* 0x000fe200000000d6 */
[----:B------:R-:W-:Y:S01]  /*6a20*/  FFMA R201, R232, R118, R202 ;  /* 0x00000076e8c97223 */ /* 0x000fe200000000ca */
        /* <DEDUP_REMOVED lines=12> */
[----:B------:R0:W-:Y:S01]  /*6af0*/  STL.128 [R249+0x1d0], R196 ;  /* 0x0001d0c4f9007387 */ /* 0x0001e20000100c00 */
[----:B------:R-:W-:Y:S01]  /*6b00*/  FFMA R221, R120, R233, R221 ;  /* 0x000000e978dd7223 */ /* 0x000fe200000000dd */
[-C--:B------:R-:W-:Y:S01]  /*6b10*/  FFMA R213, R108, R234.reuse, R213 ;  /* 0x000000ea6cd57223 */ /* 0x080fe200000000d5 */
[-C--:B------:R-:W-:Y:S01]  /*6b20*/  FFMA R215, R110, R234.reuse, R215 ;  /* 0x000000ea6ed77223 */ /* 0x080fe200000000d7 */
[-C--:B------:R-:W-:Y:S01]  /*6b30*/  FFMA R214, R111, R234.reuse, R214 ;  /* 0x000000ea6fd67223 */ /* 0x080fe200000000d6 */
[-C--:B------:R-:W-:Y:S01]  /*6b40*/  FFMA R212, R109, R234.reuse, R212 ;  /* 0x000000ea6dd47223 */ /* 0x080fe200000000d4 */
[----:B------:R-:W-:-:S02]  /*6b50*/  FFMA R221, R124, R234, R221 ;  /* 0x000000ea7cdd7223 */ /* 0x000fc400000000dd */
[-C--:B------:R-:W-:Y:S01]  /*6b60*/  FFMA R203, R115, R235.reuse, R214 ;  /* 0x000000eb73cb7223 */ /* 0x080fe200000000d6 */
[-C--:B0-----:R-:W-:Y:S01]  /*6b70*/  FFMA R196, R125, R234.reuse, R200 ;  /* 0x000000ea7dc47223 */ /* 0x081fe200000000c8 */
        /* <DEDUP_REMOVED lines=8> */
[----:B------:R-:W2:Y:S01]  /*6c00*/  LDL.128 R196, [R249+0x250] ;  /* 0x00025000f9c47983 */ /* 0x000ea20000100c00 */
[----:B------:R-:W-:Y:S01]  /*6c10*/  FFMA R212, R128, R235, R221 ;  /* 0x000000eb80d47223 */ /* 0x000fe200000000dd */
[----:B------:R-:W-:Y:S01]  /*6c20*/  FFMA R225, R148, R232, R208 ;  /* 0x000000e894e17223 */ /* 0x000fe200000000d0 */
[C---:B------:R-:W-:Y:S01]  /*6c30*/  FFMA R224, R232.reuse, R149, R209 ;  /* 0x00000095e8e07223 */ /* 0x040fe200000000d1 */
[C---:B------:R-:W-:Y:S01]  /*6c40*/  FFMA R227, R232.reuse, R150, R210 ;  /* 0x00000096e8e37223 */ /* 0x040fe200000000d2 */
[----:B------:R-:W-:Y:S01]  /*6c50*/  FFMA R226, R232, R151, R211 ;  /* 0x00000097e8e27223 */ /* 0x000fe200000000d3 */
[----:B------:R-:W-:Y:S01]  /*6c60*/  STL.128 [R249+0x1f0], R212 ;  /* 0x0001f0d4f9007387 */ /* 0x000fe20000100c00 */
[----:B------:R-:W-:Y:S01]  /*6c70*/  FFMA R221, R132, R232, R236 ;  /* 0x000000e884dd7223 */ /* 0x000fe200000000ec */
[C---:B------:R-:W-:Y:S01]  /*6c80*/  FFMA R220, R232.reuse, R133, R237 ;  /* 0x00000085e8dc7223 */ /* 0x040fe200000000ed */
[C---:B------:R-:W-:Y:S01]  /*6c90*/  FFMA R223, R232.reuse, R134, R238 ;  /* 0x00000086e8df7223 */ /* 0x040fe200000000ee */
[----:B------:R-:W3:Y:S01]  /*6ca0*/  LDL.128 R208, [R249+0x260] ;  /* 0x00026000f9d07983 */ /* 0x000ee20000100c00 */
[----:B------:R-:W-:-:S03]  /*6cb0*/  FFMA R222, R232, R135, R239 ;  /* 0x00000087e8de7223 */ /* 0x000fc600000000ef */
[----:B------:R-:W0:Y:S01]  /*6cc0*/  LDS.128 R212, [R251+0x30] ;  /* 0x00003000fbd47984 */ /* 0x000e220000000c00 */
        /* <DEDUP_REMOVED lines=13> */
[----:B----4-:R-:W-:Y:S01]  /*6da0*/  FFMA R229, R164, R232, R216 ;  /* 0x000000e8a4e57223 */ /* 0x010fe200000000d8 */
[----:B------:R-:W-:Y:S01]  /*6db0*/  FFMA R216, R232, R165, R217 ;  /* 0x000000a5e8d87223 */ /* 0x000fe200000000d9 */
[-C--:B-1----:R-:W-:Y:S01]  /*6dc0*/  FFMA R201, R156, R234.reuse, R225 ;  /* 0x000000ea9cc97223 */ /* 0x082fe200000000e1 */
        /* <DEDUP_REMOVED lines=10> */
[----:B------:R-:W-:-:S02]  /*6e70*/  FFMA R223, R163, R235, R202 ;  /* 0x000000eba3df7223 */ /* 0x000fc400000000ca */
[----:B------:R-:W4:Y:S01]  /*6e80*/  LDL.128 R200, [R249+0x270] ;  /* 0x00027000f9c87983 */ /* 0x000f220000100c00 */
[C---:B------:R-:W-:Y:S01]  /*6e90*/  FFMA R217, R232.reuse, R166, R218 ;  /* 0x000000a6e8d97223 */ /* 0x040fe200000000da */
[----:B------:R-:W-:Y:S01]  /*6ea0*/  FFMA R218, R232, R167, R219 ;  /* 0x000000a7e8da7223 */ /* 0x000fe200000000db */
[----:B-----5:R-:W-:Y:S01]  /*6eb0*/  FFMA R237, R180, R232, R204 ;  /* 0x000000e8b4ed7223 */ /* 0x020fe200000000cc */
[-C--:B------:R-:W-:Y:S01]  /*6ec0*/  FFMA R229, R168, R233.reuse, R229 ;  /* 0x000000e9a8e57223 */ /* 0x080fe200000000e5 */
[-C--:B------:R-:W-:Y:S01]  /*6ed0*/  FFMA R216, R169, R233.reuse, R216 ;  /* 0x000000e9a9d87223 */ /* 0x080fe200000000d8 */
[-C--:B------:R-:W-:Y:S01]  /*6ee0*/  FFMA R217, R170, R233.reuse, R217 ;  /* 0x000000e9aad97223 */ /* 0x080fe200000000d9 */
[----:B------:R-:W-:Y:S01]  /*6ef0*/  FFMA R218, R171, R233, R218 ;  /* 0x000000e9abda7223 */ /* 0x000fe200000000da */
[C---:B------:R-:W-:Y:S01]  /*6f00*/  FFMA R204, R232.reuse, R181, R205 ;  /* 0x000000b5e8cc7223 */ /* 0x040fe200000000cd */
[C---:B------:R-:W-:Y:S01]  /*6f10*/  FFMA R205, R232.reuse, R182, R206 ;  /* 0x000000b6e8cd7223 */ /* 0x040fe200000000ce */
        /* <DEDUP_REMOVED lines=13> */
[----:B------:R5:W-:Y:S01]  /*6ff0*/  STL.128 [R249+0x210], R220 ;  /* 0x000210dcf9007387 */ /* 0x000be20000100c00 */
[-C--:B------:R-:W-:Y:S01]  /*7000*/  FFMA R231, R179, R235.reuse, R218 ;  /* 0x000000ebb3e77223 */ /* 0x080fe200000000da */
[-C--:B------:R-:W-:Y:S01]  /*7010*/  FFMA R237, R188, R234.reuse, R237 ;  /* 0x000000eabced7223 */ /* 0x080fe200000000ed */
[-C--:B------:R-:W-:Y:S01]  /*7020*/  FFMA R204, R189, R234.reuse, R204 ;  /* 0x000000eabdcc7223 */ /* 0x080fe200000000cc */
[-C--:B------:R-:W-:Y:S01]  /*7030*/  FFMA R205, R190, R234.reuse, R205 ;  /* 0x000000eabecd7223 */ /* 0x080fe200000000cd */
[----:B------:R-:W4:Y:S01]  /*7040*/  LDL.128 R216, [R249+0x2a0] ;  /* 0x0002a000f9d87983 */ /* 0x000f220000100c00 */
[----:B------:R-:W-:Y:S01]  /*7050*/  FFMA R206, R191, R234, R232 ;  /* 0x000000eabfce7223 */ /* 0x000fe200000000e8 */
[-C--:B------:R-:W-:Y:S01]  /*7060*/  FFMA R232, R192, R235.reuse, R237 ;  /* 0x000000ebc0e87223 */ /* 0x080fe200000000ed */
[-C--:B------:R-:W-:Y:S01]  /*7070*/  FFMA R233, R193, R235.reuse, R204 ;  /* 0x000000ebc1e97223 */ /* 0x080fe200000000cc */
[----:B-1----:R-:W4:Y:S04]  /*7080*/  LDL.128 R224, [R249+0x280] ;  /* 0x00028000f9e07983 */ /* 0x002f280000100c00 */
[----:B-----5:R-:W5:Y:S01]  /*7090*/  LDL.128 R220, [R249+0x290] ;  /* 0x00029000f9dc7983 */ /* 0x020f620000100c00 */
[-C--:B------:R-:W-:Y:S01]  /*70a0*/  FFMA R234, R194, R235.reuse, R205 ;  /* 0x000000ebc2ea7223 */ /* 0x080fe200000000cd */
[----:B------:R-:W-:Y:S01]  /*70b0*/  FFMA R235, R195, R235, R206 ;  /* 0x000000ebc3eb7223 */ /* 0x000fe200000000ce */
[----:B0-----:R-:W-:Y:S01]  /*70c0*/  FFMA R205, R4, R212, R240 ;  /* 0x000000d404cd7223 */ /* 0x001fe200000000f0 */
        /* <DEDUP_REMOVED lines=16> */
[----:B------:R1:W-:Y:S04]  /*71d0*/  STL.128 [R249+0x220], R228 ;  /* 0x000220e4f9007387 */ /* 0x0003e80000100c00 */
[----:B------:R-:W5:Y:S04]  /*71e0*/  LDL.128 R204, [R249+0x2f0] ;  /* 0x0002f000f9cc7983 */ /* 0x000f680000100c00 */
[----:B------:R-:W5:Y:S04]  /*71f0*/  LDL.128 R240, [R249+0x2b0] ;  /* 0x0002b000f9f07983 */ /* 0x000f680000100c00 */
[----:B0-----:R-:W5:Y:S04]  /*7200*/  LDL.128 R232, [R249+0x2d0] ;  /* 0x0002d000f9e87983 */ /* 0x001f680000100c00 */
[----:B-1----:R-:W5:Y:S04]  /*7210*/  LDL.128 R228, [R249+0x2e0] ;  /* 0x0002e000f9e47983 */ /* 0x002f680000100c00 */
[----:B------:R-:W5:Y:S04]  /*7220*/  LDL.128 R236, [R249+0x2c0] ;  /* 0x0002c000f9ec7983 */ /* 0x000f680000100c00 */
[----:B------:R0:W-:Y:S01]  /*7230*/  STL.128 [R249+0x240], R244 ;  /* 0x000240f4f9007387 */ /* 0x0001e20000100c00 */
[----:B------:R-:W-:-:S04]  /*7240*/  IADD3 R250, PT, PT, R250, 0x1, RZ ;  /* 0x00000001fafa7810 */ /* 0x000fc80007ffe0ff */
[----:B------:R-:W-:Y:S01]  /*7250*/  ISETP.NE.AND P0, PT, R250, 0x8, PT ;  /* 0x00000008fa00780c */ /* 0x000fe20003f05270 */
[----:B--2---:R-:W-:Y:S01]  /*7260*/  FFMA R251, R20, R212, R196 ;  /* 0x000000d414fb7223 */ /* 0x004fe200000000c4 */
[C---:B------:R-:W-:Y:S01]  /*7270*/  FFMA R196, R212.reuse, R21, R197 ;  /* 0x00000015d4c47223 */ /* 0x040fe200000000c5 */
[C---:B------:R-:W-:Y:S01]  /*7280*/  FFMA R197, R212.reuse, R22, R198 ;  /* 0x00000016d4c57223 */ /* 0x040fe200000000c6 */
[----:B------:R-:W-:Y:S02]  /*7290*/  FFMA R198, R212, R23, R199 ;  /* 0x00000017d4c67223 */ /* 0x000fe400000000c7 */
[-C--:B------:R-:W-:Y:S01]  /*72a0*/  FFMA R196, R25, R213.reuse, R196 ;  /* 0x000000d519c47223 */ /* 0x080fe200000000c4 */
[-C--:B------:R-:W-:Y:S01]  /*72b0*/  FFMA R197, R26, R213.reuse, R197 ;  /* 0x000000d51ac57223 */ /* 0x080fe200000000c5 */
[-C--:B------:R-:W-:Y:S01]  /*72c0*/  FFMA R251, R24, R213.reuse, R251 ;  /* 0x000000d518fb7223 */ /* 0x080fe200000000fb */
[----:B0-----:R-:W-:Y:S01]  /*72d0*/  FFMA R244, R27, R213, R198 ;  /* 0x000000d51bf47223 */ /* 0x001fe200000000c6 */
[----:B---3--:R-:W-:Y:S01]  /*72e0*/  FFMA R245, R36, R212, R208 ;  /* 0x000000d424f57223 */ /* 0x008fe200000000d0 */
        /* <DEDUP_REMOVED lines=9> */
[-C--:B------:R-:W-:Y:S01]  /*7380*/  FFMA R196, R32, R215.reuse, R251 ;  /* 0x000000d720c47223 */ /* 0x080fe200000000fb */
[----:B------:R-:W-:Y:S01]  /*7390*/  FFMA R199, R35, R215, R244 ;  /* 0x000000d723c77223 */ /* 0x000fe200000000f4 */
[----:B------:R-:W-:Y:S01]  /*73a0*/  FFMA R209, R46, R214, R209 ;  /* 0x000000d62ed17223 */ /* 0x000fe200000000d1 */
[----:B------:R-:W-:-:S03]  /*73b0*/  FFMA R210, R212, R39, R211 ;  /* 0x00000027d4d27223 */ /* 0x000fc600000000d3 */
[----:B------:R0:W-:Y:S01]  /*73c0*/  STL.128 [R249+0x250], R196 ;  /* 0x000250c4f9007387 */ /* 0x0001e20000100c00 */
[-C--:B------:R-:W-:Y:S01]  /*73d0*/  FFMA R245, R40, R213.reuse, R245 ;  /* 0x000000d528f57223 */ /* 0x080fe200000000f5 */
[-C--:B------:R-:W-:Y:S01]  /*73e0*/  FFMA R208, R41, R213.reuse, R208 ;  /* 0x000000d529d07223 */ /* 0x080fe200000000d0 */
[----:B------:R-:W-:Y:S02]  /*73f0*/  FFMA R210, R43, R213, R210 ;  /* 0x000000d52bd27223 */ /* 0x000fe400000000d2 */
[-C--:B------:R-:W-:Y:S01]  /*7400*/  FFMA R245, R44, R214.reuse, R245 ;  /* 0x000000d62cf57223 */ /* 0x080fe200000000f5 */
[-C--:B------:R-:W-:Y:S01]  /*7410*/  FFMA R208, R45, R214.reuse, R208 ;  /* 0x000000d62dd07223 */ /* 0x080fe200000000d0 */
[----:B------:R-:W-:Y:S01]  /*7420*/  FFMA R210, R47, R214, R210 ;  /* 0x000000d62fd27223 */ /* 0x000fe200000000d2 */
[-C--:B0-----:R-:W-:Y:S01]  /*7430*/  FFMA R198, R50, R215.reuse, R209 ;  /* 0x000000d732c67223 */ /* 0x081fe200000000d1 */
[----:B------:R-:W-:Y:S01]  /*7440*/  FFMA R196, R48, R215, R245 ;  /* 0x000000d730c47223 */ /* 0x000fe200000000f5 */
[----:B----4-:R-:W-:Y:S01]  /*7450*/  FFMA R209, R52, R212, R200 ;  /* 0x000000d434d17223 */ /* 0x010fe200000000c8 */
        /* <DEDUP_REMOVED lines=13> */
[----:B------:R0:W-:Y:S02]  /*7530*/  STL.128 [R249+0x260], R196 ;  /* 0x000260c4f9007387 */ /* 0x0001e40000100c00 */
[-C--:B0-----:R-:W-:Y:S01]  /*7540*/  FFMA R196, R64, R215.reuse, R209 ;  /* 0x000000d740c47223 */ /* 0x081fe200000000d1 */
[-C--:B------:R-:W-:Y:S01]  /*7550*/  FFMA R197, R65, R215.reuse, R200 ;  /* 0x000000d741c57223 */ /* 0x080fe200000000c8 */
[-C--:B------:R-:W-:Y:S01]  /*7560*/  FFMA R198, R66, R215.reuse, R201 ;  /* 0x000000d742c67223 */ /* 0x080fe200000000c9 */
[----:B------:R-:W-:Y:S01]  /*7570*/  FFMA R199, R67, R215, R202 ;  /* 0x000000d743c77223 */ /* 0x000fe200000000ca */
[----:B------:R-:W-:Y:S01]  /*7580*/  FFMA R201, R68, R212, R224 ;  /* 0x000000d444c97223 */ /* 0x000fe200000000e0 */
[C---:B------:R-:W-:Y:S01]  /*7590*/  FFMA R200, R212.reuse, R69, R225 ;  /* 0x00000045d4c87223 */ /* 0x040fe200000000e1 */
[C---:B------:R-:W-:Y:S01]  /*75a0*/  FFMA R203, R212.reuse, R70, R226 ;  /* 0x00000046d4cb7223 */ /* 0x040fe200000000e2 */
[C---:B------:R-:W-:Y:S01]  /*75b0*/  FFMA R202, R212.reuse, R71, R227 ;  /* 0x00000047d4ca7223 */ /* 0x040fe200000000e3 */
[----:B-----5:R-:W-:Y:S01]  /*75c0*/  FFMA R208, R212, R85, R221 ;  /* 0x00000055d4d07223 */ /* 0x020fe200000000dd */
[----:B------:R0:W-:Y:S01]  /*75d0*/  STL.128 [R249+0x270], R196 ;  /* 0x000270c4f9007387 */ /* 0x0001e20000100c00 */
[----:B------:R-:W-:Y:S01]  /*75e0*/  FFMA R209, R84, R212, R220 ;  /* 0x000000d454d17223 */ /* 0x000fe200000000dc */
[C---:B------:R-:W-:Y:S01]  /*75f0*/  FFMA R211, R212.reuse, R86, R222 ;  /* 0x00000056d4d37223 */ /* 0x040fe200000000de */
[----:B------:R-:W-:Y:S01]  /*7600*/  FFMA R210, R212, R87, R223 ;  /* 0x00000057d4d27223 */ /* 0x000fe200000000df */
        /* <DEDUP_REMOVED lines=10> */
[C---:B0-----:R-:W-:Y:S01]  /*76b0*/  FFMA R197, R212.reuse, R102, R218 ;  /* 0x00000066d4c57223 */ /* 0x041fe200000000da */
        /* <DEDUP_REMOVED lines=29> */
[----:B------:R0:W-:Y:S04]  /*7890*/  STL.128 [R249+0x280], R196 ;  /* 0x000280c4f9007387 */ /* 0x0001e80000100c00 */
[----:B------:R1:W-:Y:S04]  /*78a0*/  STL.128 [R249+0x2a0], R208 ;  /* 0x0002a0d0f9007387 */ /* 0x0003e80000100c00 */
[----:B------:R2:W-:Y:S01]  /*78b0*/  STL.128 [R249+0x290], R200 ;  /* 0x000290c8f9007387 */ /* 0x0005e20000100c00 */
[----:B0-----:R-:W-:Y:S01]  /*78c0*/  FFMA R197, R148, R212, R232 ;  /* 0x000000d494c57223 */ /* 0x001fe200000000e8 */
[C---:B------:R-:W-:Y:S01]  /*78d0*/  FFMA R196, R212.reuse, R149, R233 ;  /* 0x00000095d4c47223 */ /* 0x040fe200000000e9 */
[----:B------:R-:W-:Y:S01]  /*78e0*/  FFMA R199, R212, R150, R234 ;  /* 0x00000096d4c77223 */ /* 0x000fe200000000ea */
[----:B-1----:R-:W-:Y:S01]  /*78f0*/  FFMA R209, R180, R212, R204 ;  /* 0x000000d4b4d17223 */ /* 0x002fe200000000cc */
[C---:B------:R-:W-:Y:S01]  /*7900*/  FFMA R204, R212.reuse, R181, R205 ;  /* 0x000000b5d4cc7223 */ /* 0x040fe200000000cd */
[C---:B------:R-:W-:Y:S01]  /*7910*/  FFMA R198, R212.reuse, R151, R235 ;  /* 0x00000097d4c67223 */ /* 0x040fe200000000eb */
[----:B------:R-:W-:Y:S01]  /*7920*/  FFMA R205, R212, R182, R206 ;  /* 0x000000b6d4cd7223 */ /* 0x000fe200000000ce */
[----:B--2---:R-:W-:Y:S01]  /*7930*/  FFMA R201, R164, R212, R228 ;  /* 0x000000d4a4c97223 */ /* 0x004fe200000000e4 */
[----:B------:R-:W-:Y:S01]  /*7940*/  FFMA R197, R152, R213, R197 ;  /* 0x000000d598c57223 */ /* 0x000fe200000000c5 */
[C---:B------:R-:W-:Y:S01]  /*7950*/  FFMA R200, R212.reuse, R165, R229 ;  /* 0x000000a5d4c87223 */ /* 0x040fe200000000e5 */
[-C--:B------:R-:W-:Y:S01]  /*7960*/  FFMA R196, R153, R213.reuse, R196 ;  /* 0x000000d599c47223 */ /* 0x080fe200000000c4 */
[----:B------:R-:W-:Y:S01]  /*7970*/  FFMA R203, R212, R166, R230 ;  /* 0x000000a6d4cb7223 */ /* 0x000fe200000000e6 */
[----:B------:R-:W-:Y:S01]  /*7980*/  FFMA R199, R154, R213, R199 ;  /* 0x000000d59ac77223 */ /* 0x000fe200000000c7 */
[----:B------:R-:W-:Y:S01]  /*7990*/  FFMA R202, R212, R167, R231 ;  /* 0x000000a7d4ca7223 */ /* 0x000fe200000000e7 */
[-C--:B------:R-:W-:Y:S01]  /*79a0*/  FFMA R198, R155, R213.reuse, R198 ;  /* 0x000000d59bc67223 */ /* 0x080fe200000000c6 */
[-C--:B------:R-:W-:Y:S01]  /*79b0*/  FFMA R204, R185, R213.reuse, R204 ;  /* 0x000000d5b9cc7223 */ /* 0x080fe200000000cc */
[----:B------:R-:W-:Y:S01]  /*79c0*/  FFMA R227, R186, R213, R205 ;  /* 0x000000d5bae37223 */ /* 0x000fe200000000cd */
[----:B------:R-:W-:Y:S01]  /*79d0*/  FFMA R217, R116, R212, R240 ;  /* 0x000000d474d97223 */ /* 0x000fe200000000f0 */
[C---:B------:R-:W-:Y:S01]  /*79e0*/  FFMA R216, R212.reuse, R117, R241 ;  /* 0x00000075d4d87223 */ /* 0x040fe200000000f1 */
[C---:B------:R-:W-:Y:S01]  /*79f0*/  FFMA R219, R212.reuse, R118, R242 ;  /* 0x00000076d4db7223 */ /* 0x040fe200000000f2 */
[----:B------:R-:W-:Y:S01]  /*7a00*/  FFMA R218, R212, R119, R243 ;  /* 0x00000077d4da7223 */ /* 0x000fe200000000f3 */
[----:B------:R-:W-:Y:S01]  /*7a10*/  FFMA R221, R132, R212, R236 ;  /* 0x000000d484dd7223 */ /* 0x000fe200000000ec */
[C---:B------:R-:W-:Y:S01]  /*7a20*/  FFMA R220, R212.reuse, R133, R237 ;  /* 0x00000085d4dc7223 */ /* 0x040fe200000000ed */
[C---:B------:R-:W-:Y:S01]  /*7a30*/  FFMA R223, R212.reuse, R134, R238 ;  /* 0x00000086d4df7223 */ /* 0x040fe200000000ee */
[----:B------:R-:W-:Y:S01]  /*7a40*/  FFMA R222, R212, R135, R239 ;  /* 0x00000087d4de7223 */ /* 0x000fe200000000ef */
[----:B------:R-:W-:Y:S01]  /*7a50*/  FFMA R201, R168, R213, R201 ;  /* 0x000000d5a8c97223 */ /* 0x000fe200000000c9 */
        /* <DEDUP_REMOVED lines=56> */
[----:B------:R1:W-:Y:S04]  /*7de0*/  STL.128 [R249+0x2d0], R204 ;  /* 0x0002d0ccf9007387 */ /* 0x0003e80000100c00 */
[----:B------:R1:W-:Y:S04]  /*7df0*/  STL.128 [R249+0x2e0], R208 ;  /* 0x0002e0d0f9007387 */ /* 0x0003e80000100c00 */
[----:B------:R1:W-:Y:S01]  /*7e00*/  STL.128 [R249+0x2f0], R212 ;  /* 0x0002f0d4f9007387 */ /* 0x0003e20000100c00 */
[----:B------:R-:W-:Y:S05]  /*7e10*/  @P0 BRA `(.L_x_0) ;  /* 0xffffffc800580947 */ /* 0x000fea000383ffff */
[----:B------:R-:W-:Y:S05]  /*7e20*/  @P1 BRA `(.L_x_1) ;  /* 0xffffff98009c1947 */ /* 0x000fea000383ffff */
[----:B------:R-:W0:Y:S01]  /*7e30*/  S2R R0, SR_CTAID.X ;  /* 0x0000000000007919 */ /* 0x000e220000002500 */
[----:B------:R-:W2:Y:S01]  /*7e40*/  LDC.64 R2, c[0x0][0x398] ;  /* 0x0000e600ff027b82 */ /* 0x000ea20000000a00 */
[----:B------:R-:W3:Y:S01]  /*7e50*/  LDCU.64 UR6, c[0x0][0x390] ;  /* 0x00007200ff0677ac */ /* 0x000ee20008000a00 */
[----:B0-----:R-:W-:-:S05]  /*7e60*/  LOP3.LUT R5, R0, 0x7, RZ, 0xc0, !PT ;  /* 0x0000000700057812 */ /* 0x001fca00078ec0ff */
[----:B------:R-:W-:-:S04]  /*7e70*/  IMAD R5, R5, 0x30, RZ ;  /* 0x0000003005057824 */ /* 0x000fc800078e02ff */
[----:B--2---:R-:W-:-:S05]  /*7e80*/  IMAD.WIDE.U32 R2, R5, 0x4, R2 ;  /* 0x0000000405027825 */ /* 0x004fca00078e0002 */
[----:B------:R0:W5:Y:S04]  /*7e90*/  LDG.E.CONSTANT R53, desc[UR8][R2.64] ;  /* 0x0000000802357981 */ /* 0x000168000c1e9900 */
        /* <DEDUP_REMOVED lines=46> */
[----:B------:R0:W5:Y:S01]  /*8180*/  LDG.E.CONSTANT R98, desc[UR8][R2.64+0xbc] ;  /* 0x0000bc0802627981 */ /* 0x000162000c1e9900 */
[----:B------:R-:W-:Y:S01]  /*8190*/  SHF.L.U32 R4, R0, 0x1c, RZ ;  /* 0x0000001c00047819 */ /* 0x000fe200000006ff */
[----:B---3--:R-:W-:Y:S01]  /*81a0*/  UIADD3 UR5, UP0, UPT, UR6, 0x60, URZ ;  /* 0x0000006006057890 */ /* 0x008fe2000ff1e0ff */
[----:B------:R-:W-:-:S02]  /*81b0*/  SHF.R.U32.HI R0, RZ, 0x4, R0 ;  /* 0x00000004ff007819 */ /* 0x000fc40000011600 */
[----:B------:R-:W-:Y:S01]  /*81c0*/  SHF.R.S32.HI R4, RZ, 0x1f, R4 ;  /* 0x0000001fff047819 */ /* 0x000fe20000011404 */
[----:B------:R-:W-:Y:S01]  /*81d0*/  UIADD3.X UR6, UPT, UPT, URZ, UR7, URZ, UP0, !UPT ;  /* 0x00000007ff067290 */ /* 0x000fe200087fe4ff */
[----:B------:R-:W-:Y:S01]  /*81e0*/  MOV R101, RZ ;  /* 0x000000ff00657202 */ /* 0x000fe20000000f00 */
[----:B------:R-:W-:Y:S01]  /*81f0*/  IMAD R5, R0, 0x6000, R5 ;  /* 0x0000600000057824 */ /* 0x000fe200078e0205 */
[----:B------:R-:W-:Y:S02]  /*8200*/  LOP3.LUT R4, R4, 0x600, RZ, 0xc0, !PT ;  /* 0x0000060004047812 */ /* 0x000fe400078ec0ff */
[----:B------:R-:W-:Y:S02]  /*8210*/  IADD3 R102, PT, PT, R1, 0x60, RZ ;  /* 0x0000006001667810 */ /* 0x000fe40007ffe0ff */
[----:B0-----:R-:W-:-:S07]  /*8220*/  IADD3 R0, PT, PT, R4, R5, RZ ;  /* 0x0000000504007210 */ /* 0x001fce0007ffe0ff */
.L_x_3:
[C---:B------:R-:W-:Y:S01]  /*8230*/  IMAD R103, R101.reuse, 0xc00, R0 ;  /* 0x00000c0065677824 */ /* 0x040fe200078e0200 */
[----:B------:R-:W-:Y:S01]  /*8240*/  UMOV UR4, URZ ;  /* 0x000000ff00047c82 */ /* 0x000fe20008000000 */
[C---:B------:R-:W-:Y:S01]  /*8250*/  IMAD R104, R101.reuse, 0x300, R102 ;  /* 0x0000030065687824 */ /* 0x040fe200078e0266 */
[----:B------:R-:W-:-:S04]  /*8260*/  IADD3 R101, PT, PT, R101, 0x1, RZ ;  /* 0x0000000165657810 */ /* 0x000fc80007ffe0ff */
[----:B---3--:R-:W-:-:S13]  /*8270*/  ISETP.NE.AND P0, PT, R101, 0x8, PT ;  /* 0x000000086500780c */ /* 0x008fda0003f05270 */
.L_x_2:
[----:B---3--:R-:W2:Y:S04]  /*8280*/  LDL.128 R4, [R104+-0x60] ;  /* 0xffffa00068047983 */ /* 0x008ea80000100c00 */
[----:B------:R-:W3:Y:S04]  /*8290*/  LDL.128 R8, [R104+-0x50] ;  /* 0xffffb00068087983 */ /* 0x000ee80000100c00 */
[----:B------:R-:W4:Y:S04]  /*82a0*/  LDL.128 R12, [R104+-0x40] ;  /* 0xffffc000680c7983 */ /* 0x000f280000100c00 */
[----:B------:R-:W4:Y:S04]  /*82b0*/  LDL.128 R16, [R104+-0x30] ;  /* 0xffffd00068107983 */ /* 0x000f280000100c00 */
[----:B------:R-:W4:Y:S04]  /*82c0*/  LDL.128 R20, [R104+-0x20] ;  /* 0xffffe00068147983 */ /* 0x000f280000100c00 */
[----:B------:R-:W4:Y:S04]  /*82d0*/  LDL.128 R24, [R104+-0x10] ;  /* 0xfffff00068187983 */ /* 0x000f280000100c00 */
[----:B------:R-:W4:Y:S04]  /*82e0*/  LDL.128 R28, [R104] ;  /* 0x00000000681c7983 */ /* 0x000f280000100c00 */
[----:B------:R-:W4:Y:S04]  /*82f0*/  LDL.128 R32, [R104+0x10] ;  /* 0x0000100068207983 */ /* 0x000f280000100c00 */
[----:B------:R-:W4:Y:S04]  /*8300*/  LDL.128 R36, [R104+0x20] ;  /* 0x0000200068247983 */ /* 0x000f280000100c00 */
[----:B------:R-:W4:Y:S04]  /*8310*/  LDL.128 R40, [R104+0x30] ;  /* 0x0000300068287983 */ /* 0x000f280000100c00 */
[----:B------:R-:W4:Y:S04]  /*8320*/  LDL.128 R44, [R104+0x40] ;  /* 0x00004000682c7983 */ /* 0x000f280000100c00 */
[----:B------:R0:W4:Y:S01]  /*8330*/  LDL.128 R48, [R104+0x50] ;  /* 0x0000500068307983 */ /* 0x0001220000100c00 */
[----:B------:R-:W-:Y:S01]  /*8340*/  MOV R2, UR5 ;  /* 0x0000000500027c02 */ /* 0x000fe20008000f00 */
[----:B------:R-:W-:Y:S01]  /*8350*/  UIADD3 UR4, UPT, UPT, UR4, 0x1, URZ ;  /* 0x0000000104047890 */ /* 0x000fe2000fffe0ff */
[----:B------:R-:W-:-:S03]  /*8360*/  MOV R3, UR6 ;  /* 0x0000000600037c02 */ /* 0x000fc60008000f00 */
[----:B------:R-:W-:Y:S01]  /*8370*/  UISETP.NE.AND UP0, UPT, UR4, 0x4, UPT ;  /* 0x000000040400788c */ /* 0x000fe2000bf05270 */
[C---:B------:R-:W-:Y:S01]  /*8380*/  IMAD.WIDE.U32 R2, R103.reuse, 0x4, R2 ;  /* 0x0000000467027825 */ /* 0x040fe200078e0002 */
[----:B0-----:R-:W-:Y:S02]  /*8390*/  IADD3 R104, PT, PT, R104, 0xc0, RZ ;  /* 0x000000c068687810 */ /* 0x001fe40007ffe0ff */
[----:B------:R-:W-:Y:S01]  /*83a0*/  IADD3 R103, PT, PT, R103, 0x180, RZ ;  /* 0x0000018067677810 */ /* 0x000fe20007ffe0ff */
[----:B--2--5:R-:W-:Y:S01]  /*83b0*/  FADD R4, R53, R4 ;  /* 0x0000000435047221 */ /* 0x024fe20000000000 */
[----:B------:R-:W-:Y:S01]  /*83c0*/  FADD R6, R55, R6 ;  /* 0x0000000637067221 */ /* 0x000fe20000000000 */
[----:B------:R-:W-:Y:S01]  /*83d0*/  FADD R100, R52, R5 ;  /* 0x0000000534647221 */ /* 0x000fe20000000000 */
[----:B---3--:R-:W-:Y:S02]  /*83e0*/  FADD R8, R57, R8 ;  /* 0x0000000839087221 */ /* 0x008fe40000000000 */
[----:B------:R-:W-:Y:S01]  /*83f0*/  FMNMX R5, RZ, R4, !PT ;  /* 0x00000004ff057209 */ /* 0x000fe20007800000 */
[----:B------:R-:W-:Y:S01]  /*8400*/  FADD R4, R54, R7 ;  /* 0x0000000736047221 */ /* 0x000fe20000000000 */
[----:B------:R-:W-:Y:S01]  /*8410*/  FMNMX R7, RZ, R6, !PT ;  /* 0x00000006ff077209 */ /* 0x000fe20007800000 */
[----:B------:R-:W-:Y:S01]  /*8420*/  FADD R10, R59, R10 ;  /* 0x0000000a3b0a7221 */ /* 0x000fe20000000000 */
[----:B----4-:R-:W-:Y:S01]  /*8430*/  FADD R12, R61, R12 ;  /* 0x0000000c3d0c7221 */ /* 0x010fe20000000000 */
[----:B------:R0:W-:Y:S01]  /*8440*/  STG.E desc[UR8][R2.64+-0x60], R5 ;  /* 0xffffa00502007986 */ /* 0x0001e2000c101908 */
[----:B------:R-:W-:Y:S01]  /*8450*/  FMNMX R107, RZ, R4, !PT ;  /* 0x00000004ff6b7209 */ /* 0x000fe20007800000 */
[----:B------:R-:W-:Y:S01]  /*8460*/  FADD R4, R56, R9 ;  /* 0x0000000938047221 */ /* 0x000fe20000000000 */
[----:B------:R-:W-:Y:S01]  /*8470*/  FMNMX R9, RZ, R8, !PT ;  /* 0x00000008ff097209 */ /* 0x000fe20007800000 */
[----:B------:R2:W-:Y:S01]  /*8480*/  STG.E desc[UR8][R2.64+-0x58], R7 ;  /* 0xffffa80702007986 */ /* 0x0005e2000c101908 */
[----:B------:R-:W-:Y:S01]  /*8490*/  FADD R14, R63, R14 ;  /* 0x0000000e3f0e7221 */ /* 0x000fe20000000000 */
[----:B------:R-:W-:Y:S01]  /*84a0*/  FADD R16, R65, R16 ;  /* 0x0000001041107221 */ /* 0x000fe20000000000 */
[----:B------:R-:W-:Y:S01]  /*84b0*/  FADD R18, R67, R18 ;  /* 0x0000001243127221 */ /* 0x000fe20000000000 */
[----:B------:R3:W-:Y:S01]  /*84c0*/  STG.E desc[UR8][R2.64+-0x50], R9 ;  /* 0xffffb00902007986 */ /* 0x0007e2000c101908 */
[----:B------:R-:W-:Y:S01]  /*84d0*/  FADD R20, R69, R20 ;  /* 0x0000001445147221 */ /* 0x000fe20000000000 */
[----:B------:R-:W-:Y:S01]  /*84e0*/  FADD R22, R71, R22 ;  /* 0x0000001647167221 */ /* 0x000fe20000000000 */
[----:B------:R-:W-:Y:S01]  /*84f0*/  FADD R24, R73, R24 ;  /* 0x0000001849187221 */ /* 0x000fe20000000000 */
[----:B0-----:R-:W-:Y:S01]  /*8500*/  FMNMX R5, RZ, R10, !PT ;  /* 0x0000000aff057209 */ /* 0x001fe20007800000 */
[----:B------:R-:W-:Y:S01]  /*8510*/  FADD R26, R75, R26 ;  /* 0x0000001a4b1a7221 */ /* 0x000fe20000000000 */
[----:B------:R-:W-:Y:S01]  /*8520*/  FADD R28, R77, R28 ;  /* 0x0000001c4d1c7221 */ /* 0x000fe20000000000 */
[----:B------:R-:W-:Y:S01]  /*8530*/  FADD R30, R79, R30 ;  /* 0x0000001e4f1e7221 */ /* 0x000fe20000000000 */
[----:B--2---:R-:W-:Y:S01]  /*8540*/  FMNMX R7, RZ, R12, !PT ;  /* 0x0000000cff077209 */ /* 0x004fe20007800000 */
[----:B------:R0:W-:Y:S01]  /*8550*/  STG.E desc[UR8][R2.64+-0x48], R5 ;  /* 0xffffb80502007986 */ /* 0x0001e2000c101908 */
[----:B------:R-:W-:Y:S01]  /*8560*/  FADD R32, R81, R32 ;  /* 0x0000002051207221 */ /* 0x000fe20000000000 */
[----:B------:R-:W-:Y:S01]  /*8570*/  FADD R34, R83, R34 ;  /* 0x0000002253227221 */ /* 0x000fe20000000000 */
[----:B---3--:R-:W-:Y:S01]  /*8580*/  FMNMX R9, RZ, R14, !PT ;  /* 0x0000000eff097209 */ /* 0x008fe20007800000 */
[----:B------:R2:W-:Y:S01]  /*8590*/  STG.E desc[UR8][R2.64+-0x40], R7 ;  /* 0xffffc00702007986 */ /* 0x0005e2000c101908 */
[----:B------:R-:W-:Y:S01]  /*85a0*/  FADD R36, R85, R36 ;  /* 0x0000002455247221 */ /* 0x000fe20000000000 */
[----:B------:R-:W-:Y:S01]  /*85b0*/  FADD R11, R58, R11 ;  /* 0x0000000b3a0b7221 */ /* 0x000fe20000000000 */
[----:B------:R-:W-:Y:S01]  /*85c0*/  FADD R38, R87, R38 ;  /* 0x0000002657267221 */ /* 0x000fe20000000000 */
[----:B------:R3:W-:Y:S01]  /*85d0*/  STG.E desc[UR8][R2.64+-0x38], R9 ;  /* 0xffffc80902007986 */ /* 0x0007e2000c101908 */
[----:B------:R-:W-:Y:S01]  /*85e0*/  FADD R40, R89, R40 ;  /* 0x0000002859287221 */ /* 0x000fe20000000000 */
[----:B------:R-:W-:Y:S01]  /*85f0*/  FADD R42, R91, R42 ;  /* 0x0000002a5b2a7221 */ /* 0x000fe20000000000 */
[----:B------:R-:W-:Y:S01]  /*8600*/  FMNMX R11, RZ, R11, !PT ;  /* 0x0000000bff0b7209 */ /* 0x000fe20007800000 */
[----:B------:R-:W-:Y:S01]  /*8610*/  FADD R13, R60, R13 ;  /* 0x0000000d3c0d7221 */ /* 0x000fe20000000000 */
[----:B0-----:R-:W-:Y:S01]  /*8620*/  FMNMX R5, RZ, R16, !PT ;  /* 0x00000010ff057209 */ /* 0x001fe20007800000 */
[----:B------:R-:W-:Y:S01]  /*8630*/  FADD R15, R62, R15 ;  /* 0x0000000f3e0f7221 */ /* 0x000fe20000000000 */
[----:B------:R-:W-:Y:S01]  /*8640*/  FADD R17, R64, R17 ;  /* 0x0000001140117221 */ /* 0x000fe20000000000 */
[----:B--2---:R-:W-:Y:S01]  /*8650*/  FMNMX R7, RZ, R18, !PT ;  /* 0x00000012ff077209 */ /* 0x004fe20007800000 */
[----:B------:R-:W-:Y:S01]  /*8660*/  FADD R19, R66, R19 ;  /* 0x0000001342137221 */ /* 0x000fe20000000000 */
[----:B------:R0:W-:Y:S01]  /*8670*/  STG.E desc[UR8][R2.64+-0x30], R5 ;  /* 0xffffd00502007986 */ /* 0x0001e2000c101908 */
[----:B------:R-:W-:Y:S01]  /*8680*/  FADD R21, R68, R21 ;  /* 0x0000001544157221 */ /* 0x000fe20000000000 */
[----:B---3--:R-:W-:Y:S01]  /*8690*/  FMNMX R9, RZ, R20, !PT ;  /* 0x00000014ff097209 */ /* 0x008fe20007800000 */
[----:B------:R-:W-:Y:S01]  /*86a0*/  FADD R23, R70, R23 ;  /* 0x0000001746177221 */ /* 0x000fe20000000000 */
        /* <DEDUP_REMOVED lines=27> */
[----:B------:R-:W-:Y:S01]  /*8860*/  STG.E desc[UR8][R2.64+-0x44], R11 ;  /* 0xffffbc0b02007986 */ /* 0x000fe2000c101908 */
[----:B------:R-:W-:-:S02]  /*8870*/  FMNMX R105, RZ, R100, !PT ;  /* 0x00000064ff697209 */ /* 0x000fc40007800000 */
[----:B--2---:R-:W-:Y:S01]  /*8880*/  FMNMX R7, RZ, R30, !PT ;  /* 0x0000001eff077209 */ /* 0x004fe20007800000 */
[----:B------:R0:W-:Y:S01]  /*8890*/  STG.E desc[UR8][R2.64], R5 ;  /* 0x0000000502007986 */ /* 0x0001e2000c101908 */
[----:B------:R-:W-:Y:S02]  /*88a0*/  FMNMX R109, RZ, R4, !PT ;  /* 0x00000004ff6d7209 */ /* 0x000fe40007800000 */
[----:B---3--:R-:W-:Y:S01]  /*88b0*/  FMNMX R9, RZ, R32, !PT ;  /* 0x00000020ff097209 */ /* 0x008fe20007800000 */
[----:B------:R2:W-:Y:S01]  /*88c0*/  STG.E desc[UR8][R2.64+0x8], R7 ;  /* 0x0000080702007986 */ /* 0x0005e2000c101908 */
[----:B------:R-:W-:Y:S02]  /*88d0*/  FMNMX R13, RZ, R13, !PT ;  /* 0x0000000dff0d7209 */ /* 0x000fe40007800000 */
[----:B------:R-:W-:Y:S01]  /*88e0*/  FMNMX R15, RZ, R15, !PT ;  /* 0x0000000fff0f7209 */ /* 0x000fe20007800000 */
[----:B------:R3:W-:Y:S01]  /*88f0*/  STG.E desc[UR8][R2.64+0x10], R9 ;  /* 0x0000100902007986 */ /* 0x0007e2000c101908 */
[----:B------:R-:W-:-:S02]  /*8900*/  FMNMX R17, RZ, R17, !PT ;  /* 0x00000011ff117209 */ /* 0x000fc40007800000 */
[----:B------:R-:W-:Y:S01]  /*8910*/  FMNMX R19, RZ, R19, !PT ;  /* 0x00000013ff137209 */ /* 0x000fe20007800000 */
[----:B------:R-:W-:Y:S01]  /*8920*/  STG.E desc[UR8][R2.64+-0x5c], R105 ;  /* 0xffffa46902007986 */ /* 0x000fe2000c101908 */
[----:B0-----:R-:W-:Y:S02]  /*8930*/  FMNMX R5, RZ, R34, !PT ;  /* 0x00000022ff057209 */ /* 0x001fe40007800000 */
[----:B------:R-:W-:Y:S01]  /*8940*/  FMNMX R21, RZ, R21, !PT ;  /* 0x00000015ff157209 */ /* 0x000fe20007800000 */
[----:B------:R-:W-:Y:S01]  /*8950*/  STG.E desc[UR8][R2.64+-0x54], R107 ;  /* 0xffffac6b02007986 */ /* 0x000fe2000c101908 */
[----:B--2---:R-:W-:Y:S02]  /*8960*/  FMNMX R7, RZ, R36, !PT ;  /* 0x00000024ff077209 */ /* 0x004fe40007800000 */
[----:B------:R-:W-:Y:S01]  /*8970*/  FMNMX R23, RZ, R23, !PT ;  /* 0x00000017ff177209 */ /* 0x000fe20007800000 */
[----:B------:R0:W-:Y:S01]  /*8980*/  STG.E desc[UR8][R2.64+0x18], R5 ;  /* 0x0000180502007986 */ /* 0x0001e2000c101908 */
[----:B---3--:R-:W-:-:S02]  /*8990*/  FMNMX R9, RZ, R38, !PT ;  /* 0x00000026ff097209 */ /* 0x008fc40007800000 */
[----:B------:R-:W-:Y:S01]  /*89a0*/  FMNMX R25, RZ, R25, !PT ;  /* 0x00000019ff197209 */ /* 0x000fe20007800000 */
[----:B------:R2:W-:Y:S01]  /*89b0*/  STG.E desc[UR8][R2.64+0x20], R7 ;  /* 0x0000200702007986 */ /* 0x0005e2000c101908 */
[----:B------:R-:W-:Y:S02]  /*89c0*/  FMNMX R27, RZ, R27, !PT ;  /* 0x0000001bff1b7209 */ /* 0x000fe40007800000 */
[----:B------:R-:W-:Y:S01]  /*89d0*/  FMNMX R29, RZ, R29, !PT ;  /* 0x0000001dff1d7209 */ /* 0x000fe20007800000 */
[----:B------:R3:W-:Y:S01]  /*89e0*/  STG.E desc[UR8][R2.64+0x28], R9 ;  /* 0x0000280902007986 */ /* 0x0007e2000c101908 */
[----:B------:R-:W-:Y:S02]  /*89f0*/  FMNMX R31, RZ, R31, !PT ;  /* 0x0000001fff1f7209 */ /* 0x000fe40007800000 */
[----:B------:R-:W-:Y:S01]  /*8a00*/  FMNMX R33, RZ, R33, !PT ;  /* 0x00000021ff217209 */ /* 0x000fe20007800000 */
[----:B------:R-:W-:Y:S01]  /*8a10*/  STG.E desc[UR8][R2.64+-0x4c], R109 ;  /* 0xffffb46d02007986 */ /* 0x000fe2000c101908 */
[----:B0-----:R-:W-:-:S02]  /*8a20*/  FMNMX R5, RZ, R40, !PT ;  /* 0x00000028ff057209 */ /* 0x001fc40007800000 */
[----:B------:R-:W-:Y:S01]  /*8a30*/  FMNMX R35, RZ, R35, !PT ;  /* 0x00000023ff237209 */ /* 0x000fe20007800000 */
[----:B------:R-:W-:Y:S01]  /*8a40*/  STG.E desc[UR8][R2.64+-0x3c], R13 ;  /* 0xffffc40d02007986 */ /* 0x000fe2000c101908 */
[----:B--2---:R-:W-:Y:S02]  /*8a50*/  FMNMX R7, RZ, R42, !PT ;  /* 0x0000002aff077209 */ /* 0x004fe40007800000 */
[----:B------:R-:W-:Y:S01]  /*8a60*/  FMNMX R37, RZ, R37, !PT ;  /* 0x00000025ff257209 */ /* 0x000fe20007800000 */
[----:B------:R0:W-:Y:S01]  /*8a70*/  STG.E desc[UR8][R2.64+0x30], R5 ;  /* 0x0000300502007986 */ /* 0x0001e2000c101908 */
[----:B------:R-:W-:Y:S02]  /*8a80*/  FMNMX R39, RZ, R39, !PT ;  /* 0x00000027ff277209 */ /* 0x000fe40007800000 */
[----:B------:R-:W-:Y:S01]  /*8a90*/  FMNMX R41, RZ, R41, !PT ;  /* 0x00000029ff297209 */ /* 0x000fe20007800000 */
[----:B------:R2:W-:Y:S01]  /*8aa0*/  STG.E desc[UR8][R2.64+0x38], R7 ;  /* 0x0000380702007986 */ /* 0x0005e2000c101908 */
[----:B------:R-:W-:-:S02]  /*8ab0*/  FMNMX R43, RZ, R43, !PT ;  /* 0x0000002bff2b7209 */ /* 0x000fc40007800000 */
[----:B---3--:R-:W-:Y:S01]  /*8ac0*/  FMNMX R9, RZ, R44, !PT ;  /* 0x0000002cff097209 */ /* 0x008fe20007800000 */
[----:B------:R3:W-:Y:S01]  /*8ad0*/  STG.E desc[UR8][R2.64+-0x34], R15 ;  /* 0xffffcc0f02007986 */ /* 0x0007e2000c101908 */
[----:B------:R-:W-:Y:S02]  /*8ae0*/  FMNMX R45, RZ, R45, !PT ;  /* 0x0000002dff2d7209 */ /* 0x000fe40007800000 */
[----:B------:R-:W-:Y:S01]  /*8af0*/  FMNMX R11, RZ, R46, !PT ;  /* 0x0000002eff0b7209 */ /* 0x000fe20007800000 */
[----:B------:R3:W-:Y:S01]  /*8b00*/  STG.E desc[UR8][R2.64+-0x2c], R17 ;  /* 0xffffd41102007986 */ /* 0x0007e2000c101908 */
[----:B------:R-:W-:Y:S02]  /*8b10*/  FMNMX R47, RZ, R47, !PT ;  /* 0x0000002fff2f7209 */ /* 0x000fe40007800000 */
[----:B0-----:R-:W-:Y:S01]  /*8b20*/  FMNMX R5, RZ, R48, !PT ;  /* 0x00000030ff057209 */ /* 0x001fe20007800000 */
[----:B------:R3:W-:Y:S01]  /*8b30*/  STG.E desc[UR8][R2.64+-0x24], R19 ;  /* 0xffffdc1302007986 */ /* 0x0007e2000c101908 */
[----:B------:R-:W-:-:S02]  /*8b40*/  FMNMX R49, RZ, R49, !PT ;  /* 0x00000031ff317209 */ /* 0x000fc40007800000 */
[----:B--2---:R-:W-:Y:S01]  /*8b50*/  FMNMX R7, RZ, R50, !PT ;  /* 0x00000032ff077209 */ /* 0x004fe20007800000 */
[----:B------:R3:W-:Y:S01]  /*8b60*/  STG.E desc[UR8][R2.64+-0x1c], R21 ;  /* 0xffffe41502007986 */ /* 0x0007e2000c101908 */
[----:B------:R-:W-:-:S03]  /*8b70*/  FMNMX R51, RZ, R51, !PT ;  /* 0x00000033ff337209 */ /* 0x000fc60007800000 */
[----:B------:R3:W-:Y:S04]  /*8b80*/  STG.E desc[UR8][R2.64+-0x14], R23 ;  /* 0xffffec1702007986 */ /* 0x0007e8000c101908 */
        /* <DEDUP_REMOVED lines=17> */
[----:B------:R3:W-:Y:S01]  /*8ca0*/  STG.E desc[UR8][R2.64+0x5c], R51 ;  /* 0x00005c3302007986 */ /* 0x0007e2000c101908 */
[----:B------:R-:W-:Y:S05]  /*8cb0*/  BRA.U UP0, `(.L_x_2) ;  /* 0xfffffff500707547 */ /* 0x000fea000b83ffff */
[----:B------:R-:W-:Y:S05]  /*8cc0*/  @P0 BRA `(.L_x_3) ;  /* 0xfffffff400580947 */ /* 0x000fea000383ffff */
[----:B------:R-:W-:Y:S05]  /*8cd0*/  EXIT ;  /* 0x000000000000794d */ /* 0x000fea0003800000 */
.L_x_4:
[----:B------:R-:W-:-:S00]  /*8ce0*/  BRA `(.L_x_4) ;  /* 0xfffffffc00fc7947 */ /* 0x000fc0000383ffff */
[----:B------:R-:W-:-:S00]  /*8cf0*/  NOP ;  /* 0x0000000000007918 */ /* 0x000fc00000000000 */
        /* <DEDUP_REMOVED lines=8> */
.L_x_5:


//--------------------- .nv.shared.my_kernel_kernel0 --------------------------
	.section	.nv.shared.my_kernel_kernel0,"aw",@nobits
	.sectionflags	@""
	.align	16
.nv.shared.my_kernel_kernel0:
	.zero		2304


//--------------------- .nv.shared.reserved.0     --------------------------
	.section	.nv.shared.reserved.0,"aw",@nobits
	.weak		__nv_reservedSMEM_offset_0_alias
	.size		__nv_reservedSMEM_offset_0_alias, 0, 64
	.other		__nv_reservedSMEM_offset_0_alias,@"STO_CUDA_RESERVED_SHARED STV_DEFAULT"
__nv_reservedSMEM_offset_0_alias:
	.zero		0
	.zero		64


//--------------------- .nv.constant0.my_kernel_kernel0 --------------------------
	.section	.nv.constant0.my_kernel_kernel0,"a",@progbits
	.sectionflags	@""
	.align	4
.nv.constant0.my_kernel_kernel0:
	.zero		928


//--------------------- SYMBOLS --------------------------

	.type		.nv.reservedSmem.offset0,@object
	.size		.nv.reservedSmem.offset0,0x4
	.type		.nv.reservedSmem.cap,@object
	.size		.nv.reservedSmem.cap,0x4
